	.target	sm_90a

	.elftype	@"ET_EXEC"


//--------------------- .note.nv.tkinfo           --------------------------
	.section	.note.nv.tkinfo,"",@"SHT_NOTE"
	.sectionflags	@"SHF_NOTE_NV_TKINFO"
	.tkinfo
        /*0018*/ 	.word	0x00000002
        /*0030*/ 	.string	""
        /*0030*/ 	.string	"ptxas"
        /*0030*/ 	.string	"Cuda compilation tools, release 13.0, V13.0.88"
        /*0030*/ 	.string	"Build cuda_13.0.r13.0/compiler.36424714_0"
        /*0030*/ 	.string	"-arch sm_90a -m 64 "



//--------------------- .note.nv.cuinfo           --------------------------
	.section	.note.nv.cuinfo,"",@"SHT_NOTE"
	.sectionflags	@"SHF_NOTE_NV_CUINFO"
        /*0018*/ 	.short	0x0002
        /*001a*/ 	.short	0x005a
        /*001c*/ 	.short	0x0082
	.zero		2


//--------------------- .nv.info                  --------------------------
	.section	.nv.info,"",@"SHT_CUDA_INFO"
	.align	4


	//----- nvinfo : EIATTR_REGCOUNT
	.align		4
        /*0000*/ 	.byte	0x04, 0x2f
        /*0002*/ 	.short	(.L_15 - .L_14)
	.align		4
.L_14:
        /*0004*/ 	.word	index@(_ZN7cutlass13device_kernelINS_4gemm6kernel13GemmUniversalIN4cute5tupleIJiiiiEEENS1_10collective13CollectiveMmaINS1_34MainloopSm90TmaGmmaWarpSpecializedILi6ENS5_IJNS4_1CILi1EEESB_SB_EEENS1_32KernelTmaWarpSpecializedPingpongEEENS5_IJNSA_ILi64EEENSA_ILi128EEESF_EEENS_6half_tENS5_IJlSB_lEEESI_SJ_NS4_8TiledMMAINS4_8MMA_AtomIJNS4_4SM904GMMA26MMA_64x128x16_F32F16F16_SSILNSN_5MajorE0ELSP_0ELNSN_7ScaleInE1ELSQ_1EEEEEENS4_6LayoutISC_NS5_IJNSA_ILi0EEESU_SU_EEEEENS5_IJNS4_10UnderscoreESX_SX_EEEEENS4_13SM90_TMA_LOADENS4_14ComposedLayoutINS4_7SwizzleILi3ELi4ELi3EEENS4_18smem_ptr_flag_bitsILi16EEENST_INS5_IJNSA_ILi8EEESF_EEENS5_IJSF_SB_EEEEEEEvNS4_8identityES10_S1A_vS1B_EENS_8epilogue10collective6detail29Sm90TmaWarpSpecializedAdapterINS1E_15DefaultEpilogueISI_SJ_SJ_NS1D_6thread17LinearCombinationISI_Li1EffLNS1I_9ScaleType4KindE0ELNS_15FloatRoundStyleE2ESI_EENS1_15EpilogueDefaultEEEEEvvEEEEvNT_6ParamsE)
        /*0008*/ 	.word	0x000000a8


	//----- nvinfo : EIATTR_FRAME_SIZE
	.align		4
.L_15:
        /*000c*/ 	.byte	0x04, 0x11
        /*000e*/ 	.short	(.L_17 - .L_16)
	.align		4
.L_16:
        /*0010*/ 	.word	index@(_ZN7cutlass13device_kernelINS_4gemm6kernel13GemmUniversalIN4cute5tupleIJiiiiEEENS1_10collective13CollectiveMmaINS1_34MainloopSm90TmaGmmaWarpSpecializedILi6ENS5_IJNS4_1CILi1EEESB_SB_EEENS1_32KernelTmaWarpSpecializedPingpongEEENS5_IJNSA_ILi64EEENSA_ILi128EEESF_EEENS_6half_tENS5_IJlSB_lEEESI_SJ_NS4_8TiledMMAINS4_8MMA_AtomIJNS4_4SM904GMMA26MMA_64x128x16_F32F16F16_SSILNSN_5MajorE0ELSP_0ELNSN_7ScaleInE1ELSQ_1EEEEEENS4_6LayoutISC_NS5_IJNSA_ILi0EEESU_SU_EEEEENS5_IJNS4_10UnderscoreESX_SX_EEEEENS4_13SM90_TMA_LOADENS4_14ComposedLayoutINS4_7SwizzleILi3ELi4ELi3EEENS4_18smem_ptr_flag_bitsILi16EEENST_INS5_IJNSA_ILi8EEESF_EEENS5_IJSF_SB_EEEEEEEvNS4_8identityES10_S1A_vS1B_EENS_8epilogue10collective6detail29Sm90TmaWarpSpecializedAdapterINS1E_15DefaultEpilogueISI_SJ_SJ_NS1D_6thread17LinearCombinationISI_Li1EffLNS1I_9ScaleType4KindE0ELNS_15FloatRoundStyleE2ESI_EENS1_15EpilogueDefaultEEEEEvvEEEEvNT_6ParamsE)
        /*0014*/ 	.word	0x00000008


	//----- nvinfo : EIATTR_MIN_STACK_SIZE
	.align		4
.L_17:
        /*0018*/ 	.byte	0x04, 0x12
        /*001a*/ 	.short	(.L_19 - .L_18)
	.align		4
.L_18:
        /*001c*/ 	.word	index@(_ZN7cutlass13device_kernelINS_4gemm6kernel13GemmUniversalIN4cute5tupleIJiiiiEEENS1_10collective13CollectiveMmaINS1_34MainloopSm90TmaGmmaWarpSpecializedILi6ENS5_IJNS4_1CILi1EEESB_SB_EEENS1_32KernelTmaWarpSpecializedPingpongEEENS5_IJNSA_ILi64EEENSA_ILi128EEESF_EEENS_6half_tENS5_IJlSB_lEEESI_SJ_NS4_8TiledMMAINS4_8MMA_AtomIJNS4_4SM904GMMA26MMA_64x128x16_F32F16F16_SSILNSN_5MajorE0ELSP_0ELNSN_7ScaleInE1ELSQ_1EEEEEENS4_6LayoutISC_NS5_IJNSA_ILi0EEESU_SU_EEEEENS5_IJNS4_10UnderscoreESX_SX_EEEEENS4_13SM90_TMA_LOADENS4_14ComposedLayoutINS4_7SwizzleILi3ELi4ELi3EEENS4_18smem_ptr_flag_bitsILi16EEENST_INS5_IJNSA_ILi8EEESF_EEENS5_IJSF_SB_EEEEEEEvNS4_8identityES10_S1A_vS1B_EENS_8epilogue10collective6detail29Sm90TmaWarpSpecializedAdapterINS1E_15DefaultEpilogueISI_SJ_SJ_NS1D_6thread17LinearCombinationISI_Li1EffLNS1I_9ScaleType4KindE0ELNS_15FloatRoundStyleE2ESI_EENS1_15EpilogueDefaultEEEEEvvEEEEvNT_6ParamsE)
        /*0020*/ 	.word	0x00000008
.L_19:


//--------------------- .nv.compat                --------------------------
	.section	.nv.compat,"",@"SHT_CUDA_COMPAT_INFO"
	.align	4
        /*0000*/ 	.byte	0x02, 0x09, 0x01, 0x00, 0x02, 0x02, 0x04, 0x00, 0x02, 0x05, 0x05, 0x00, 0x03, 0x07, 0x01, 0x01
        /*0010*/ 	.byte	0x02, 0x03, 0x01, 0x00, 0x02, 0x06, 0x01, 0x00, 0x04, 0x0b, 0x08, 0x00, 0x00, 0x00, 0x00, 0x00
        /*0020*/ 	.byte	0x00, 0x00, 0x00, 0x00


//--------------------- .nv.info._ZN7cutlass13device_kernelINS_4gemm6kernel13GemmUniversalIN4cute5tupleIJiiiiEEENS1_10collective13CollectiveMmaINS1_34MainloopSm90TmaGmmaWarpSpecializedILi6ENS5_IJNS4_1CILi1EEESB_SB_EEENS1_32KernelTmaWarpSpecializedPingpongEEENS5_IJNSA_ILi64EEENSA_ILi128EEESF_EEENS_6half_tENS5_IJlSB_lEEESI_SJ_NS4_8TiledMMAINS4_8MMA_AtomIJNS4_4SM904GMMA26MMA_64x128x16_F32F16F16_SSILNSN_5MajorE0ELSP_0ELNSN_7ScaleInE1ELSQ_1EEEEEENS4_6LayoutISC_NS5_IJNSA_ILi0EEESU_SU_EEEEENS5_IJNS4_10UnderscoreESX_SX_EEEEENS4_13SM90_TMA_LOADENS4_14ComposedLayoutINS4_7SwizzleILi3ELi4ELi3EEENS4_18smem_ptr_flag_bitsILi16EEENST_INS5_IJNSA_ILi8EEESF_EEENS5_IJSF_SB_EEEEEEEvNS4_8identityES10_S1A_vS1B_EENS_8epilogue10collective6detail29Sm90TmaWarpSpecializedAdapterINS1E_15DefaultEpilogueISI_SJ_SJ_NS1D_6thread17LinearCombinationISI_Li1EffLNS1I_9ScaleType4KindE0ELNS_15FloatRoundStyleE2ESI_EENS1_15EpilogueDefaultEEEEEvvEEEEvNT_6ParamsE --------------------------
	.section	.nv.info._ZN7cutlass13device_kernelINS_4gemm6kernel13GemmUniversalIN4cute5tupleIJiiiiEEENS1_10collective13CollectiveMmaINS1_34MainloopSm90TmaGmmaWarpSpecializedILi6ENS5_IJNS4_1CILi1EEESB_SB_EEENS1_32KernelTmaWarpSpecializedPingpongEEENS5_IJNSA_ILi64EEENSA_ILi128EEESF_EEENS_6half_tENS5_IJlSB_lEEESI_SJ_NS4_8TiledMMAINS4_8MMA_AtomIJNS4_4SM904GMMA26MMA_64x128x16_F32F16F16_SSILNSN_5MajorE0ELSP_0ELNSN_7ScaleInE1ELSQ_1EEEEEENS4_6LayoutISC_NS5_IJNSA_ILi0EEESU_SU_EEEEENS5_IJNS4_10UnderscoreESX_SX_EEEEENS4_13SM90_TMA_LOADENS4_14ComposedLayoutINS4_7SwizzleILi3ELi4ELi3EEENS4_18smem_ptr_flag_bitsILi16EEENST_INS5_IJNSA_ILi8EEESF_EEENS5_IJSF_SB_EEEEEEEvNS4_8identityES10_S1A_vS1B_EENS_8epilogue10collective6detail29Sm90TmaWarpSpecializedAdapterINS1E_15DefaultEpilogueISI_SJ_SJ_NS1D_6thread17LinearCombinationISI_Li1EffLNS1I_9ScaleType4KindE0ELNS_15FloatRoundStyleE2ESI_EENS1_15EpilogueDefaultEEEEEvvEEEEvNT_6ParamsE,"",@"SHT_CUDA_INFO"
	.sectionflags	@""
	.align	4


	//----- nvinfo : EIATTR_CUDA_API_VERSION
	.align		4
        /*0000*/ 	.byte	0x04, 0x37
        /*0002*/ 	.short	(.L_21 - .L_20)
.L_20:
        /*0004*/ 	.word	0x00000082


	//----- nvinfo : EIATTR_KPARAM_INFO
	.align		4
.L_21:
        /*0008*/ 	.byte	0x04, 0x17
        /*000a*/ 	.short	(.L_23 - .L_22)
.L_22:
        /*000c*/ 	.word	0x00000000
        /*0010*/ 	.short	0x0000
        /*0012*/ 	.short	0x0070
        /*0014*/ 	.byte	0x00, 0xf0, 0x01, 0x10


	//----- nvinfo : EIATTR_SPARSE_MMA_MASK
	.align		4
.L_23:
        /*0018*/ 	.byte	0x03, 0x50
        /*001a*/ 	.short	0x0000


	//----- nvinfo : EIATTR_MAXREG_COUNT
	.align		4
        /*001c*/ 	.byte	0x03, 0x1b
        /*001e*/ 	.short	0x00a8


	//----- nvinfo : EIATTR_NUM_BARRIERS
	.align		4
        /*0020*/ 	.byte	0x02, 0x4c
        /*0022*/ 	.byte	0x01
	.zero		1


	//----- nvinfo : EIATTR_EXTERNS
	.align		4
        /*0024*/ 	.byte	0x04, 0x0f
        /*0026*/ 	.short	(.L_25 - .L_24)


	//   ....[0]....
	.align		4
.L_24:
        /*0028*/ 	.word	index@(__assertfail)


	//----- nvinfo : EIATTR_ANNOTATIONS
	.align		4
.L_25:
        /*002c*/ 	.byte	0x04, 0x55
        /*002e*/ 	.short	(.L_27 - .L_26)


	//   ....[0]....
.L_26:
        /*0030*/ 	.word	0x00000001
        /*0034*/ 	.byte	0x10, 0x0b, 0x00, 0x00, 0x01, 0x00, 0x00, 0x00, 0x30, 0x12, 0x00, 0x00, 0x01, 0x00, 0x00, 0x00
        /*0044*/ 	.byte	0x00, 0x61, 0x00, 0x00, 0x01, 0x00, 0x00, 0x00, 0xc0, 0x6c, 0x00, 0x00


	//----- nvinfo : EIATTR_MERCURY_ISA_VERSION
	.align		4
.L_27:
        /*0050*/ 	.byte	0x03, 0x5f
        /*0052*/ 	.short	0x0101


	//----- nvinfo : EIATTR_INT_WARP_WIDE_INSTR_OFFSETS
	.align		4
        /*0054*/ 	.byte	0x04, 0x31
        /*0056*/ 	.short	(.L_29 - .L_28)


	//   ....[0]....
.L_28:
        /*0058*/ 	.word	0x00000430


	//   ....[1]....
        /*005c*/ 	.word	0x00000450


	//   ....[2]....
        /*0060*/ 	.word	0x000004d0


	//   ....[3]....
        /*0064*/ 	.word	0x000004e0


	//   ....[4]....
        /*0068*/ 	.word	0x000004f0


	//   ....[5]....
        /*006c*/ 	.word	0x00000510


	//   ....[6]....
        /*0070*/ 	.word	0x000005a0


	//   ....[7]....
        /*0074*/ 	.word	0x000005c0


	//----- nvinfo : EIATTR_COOP_GROUP_MASK_REGIDS
	.align		4
.L_29:
        /*0078*/ 	.byte	0x04, 0x29
        /*007a*/ 	.short	(.L_31 - .L_30)


	//   ....[0]....
.L_30:
        /*007c*/ 	.word	0xffffffff


	//   ....[1]....
        /*0080*/ 	.word	0xffffffff


	//   ....[2]....
        /*0084*/ 	.word	0xffffffff


	//   ....[3]....
        /*0088*/ 	.word	0xffffffff


	//   ....[4]....
        /*008c*/ 	.word	0xffffffff


	//   ....[5]....
        /*0090*/ 	.word	0xffffffff


	//----- nvinfo : EIATTR_COOP_GROUP_INSTR_OFFSETS
	.align		4
.L_31:
        /*0094*/ 	.byte	0x04, 0x28
        /*0096*/ 	.short	(.L_33 - .L_32)


	//   ....[0]....
.L_32:
        /*0098*/ 	.word	0x00000070


	//   ....[1]....
        /*009c*/ 	.word	0x00000080


	//   ....[2]....
        /*00a0*/ 	.word	0x00000140


	//   ....[3]....
        /*00a4*/ 	.word	0x00000310


	//   ....[4]....
        /*00a8*/ 	.word	0x00000350


	//   ....[5]....
        /*00ac*/ 	.word	0x00000390


	//----- nvinfo : EIATTR_REG_RECONFIG
	.align		4
.L_33:
        /*00b0*/ 	.byte	0x01, 0x54
	.zero		2


	//----- nvinfo : EIATTR_SYSCALL_OFFSETS
	.align		4
        /*00b4*/ 	.byte	0x04, 0x46
        /*00b6*/ 	.short	(.L_35 - .L_34)


	//   ....[0]....
.L_34:
        /*00b8*/ 	.word	0x000016b0


	//----- nvinfo : EIATTR_MBARRIER_INSTR_OFFSETS
	.align		4
.L_35:
        /*00bc*/ 	.byte	0x04, 0x39
        /*00be*/ 	.short	(.L_37 - .L_36)


	//   ....[0]....
.L_36:
        /*00c0*/ 	.word	0x00000240
        /*00c4*/ 	.word	0x000000ff
        /*00c8*/ 	.word	0x00000000
        /*00cc*/ 	.short	0x0100
        /*00ce*/ 	.byte	0x08
	.zero		1


	//   ....[1]....
        /*00d0*/ 	.word	0x00000250
        /*00d4*/ 	.word	0x000000ff
        /*00d8*/ 	.word	0x00000030
        /*00dc*/ 	.short	0x0100
        /*00de*/ 	.byte	0x08
	.zero		1


	//   ....[2]....
        /*00e0*/ 	.word	0x00000260
        /*00e4*/ 	.word	0x000000ff
        /*00e8*/ 	.word	0x00000008
        /*00ec*/ 	.short	0x0100
        /*00ee*/ 	.byte	0x08
	.zero		1


	//   ....[3]....
        /*00f0*/ 	.word	0x00000270
        /*00f4*/ 	.word	0x000000ff
        /*00f8*/ 	.word	0x00000038
        /*00fc*/ 	.short	0x0100
        /*00fe*/ 	.byte	0x08
	.zero		1


	//   ....[4]....
        /*0100*/ 	.word	0x00000280
        /*0104*/ 	.word	0x000000ff
        /*0108*/ 	.word	0x00000010
        /*010c*/ 	.short	0x0100
        /*010e*/ 	.byte	0x08
	.zero		1


	//   ....[5]....
        /*0110*/ 	.word	0x00000290
        /*0114*/ 	.word	0x000000ff
        /*0118*/ 	.word	0x00000040
        /*011c*/ 	.short	0x0100
        /*011e*/ 	.byte	0x08
	.zero		1


	//   ....[6]....
        /*0120*/ 	.word	0x000002a0
        /*0124*/ 	.word	0x000000ff
        /*0128*/ 	.word	0x00000018
        /*012c*/ 	.short	0x0100
        /*012e*/ 	.byte	0x08
	.zero		1


	//   ....[7]....
        /*0130*/ 	.word	0x000002b0
        /*0134*/ 	.word	0x000000ff
        /*0138*/ 	.word	0x00000048
        /*013c*/ 	.short	0x0100
        /*013e*/ 	.byte	0x08
	.zero		1


	//   ....[8]....
        /*0140*/ 	.word	0x000002c0
        /*0144*/ 	.word	0x000000ff
        /*0148*/ 	.word	0x00000020
        /*014c*/ 	.short	0x0100
        /*014e*/ 	.byte	0x08
	.zero		1


	//   ....[9]....
        /*0150*/ 	.word	0x000002d0
        /*0154*/ 	.word	0x000000ff
        /*0158*/ 	.word	0x00000050
        /*015c*/ 	.short	0x0100
        /*015e*/ 	.byte	0x08
	.zero		1


	//   ....[10]....
        /*0160*/ 	.word	0x000002e0
        /*0164*/ 	.word	0x000000ff
        /*0168*/ 	.word	0x00000028
        /*016c*/ 	.short	0x0100
        /*016e*/ 	.byte	0x08
	.zero		1


	//   ....[11]....
        /*0170*/ 	.word	0x000002f0
        /*0174*/ 	.word	0x000000ff
        /*0178*/ 	.word	0x00000058
        /*017c*/ 	.short	0x0100
        /*017e*/ 	.byte	0x08
	.zero		1


	//   ....[12]....
        /*0180*/ 	.word	0x00000600
        /*0184*/ 	.word	0x000000ff
        /*0188*/ 	.word	0x00000090
        /*018c*/ 	.short	0x0100
        /*018e*/ 	.byte	0x08
	.zero		1


	//   ....[13]....
        /*0190*/ 	.word	0x00000670
        /*0194*/ 	.word	0x000000ff
        /*0198*/ 	.word	0x00000098
        /*019c*/ 	.short	0x0100
        /*019e*/ 	.byte	0x08
	.zero		1


	//   ....[14]....
        /*01a0*/ 	.word	0x00000690
        /*01a4*/ 	.word	0x000000ff
        /*01a8*/ 	.word	0x00000070
        /*01ac*/ 	.short	0x0100
        /*01ae*/ 	.byte	0x09
	.zero		1


	//   ....[15]....
        /*01b0*/ 	.word	0x000006a0
        /*01b4*/ 	.word	0x000000ff
        /*01b8*/ 	.word	0x00000078
        /*01bc*/ 	.short	0x0100
        /*01be*/ 	.byte	0x09
	.zero		1


	//   ....[16]....
        /*01c0*/ 	.word	0x000006b0
        /*01c4*/ 	.word	0x000000ff
        /*01c8*/ 	.word	0x00000080
        /*01cc*/ 	.short	0x0100
        /*01ce*/ 	.byte	0x09
	.zero		1


	//   ....[17]....
        /*01d0*/ 	.word	0x000006c0
        /*01d4*/ 	.word	0x000000ff
        /*01d8*/ 	.word	0x00000088
        /*01dc*/ 	.short	0x0100
        /*01de*/ 	.byte	0x09
	.zero		1


	//   ....[18]....
        /*01e0*/ 	.word	0x00001570
        /*01e4*/ 	.word	0x000000ff
        /*01e8*/ 	.word	0xfffffff8
        /*01ec*/ 	.short	0x010a
        /*01ee*/ 	.byte	0x2b
	.zero		1


	//   ....[19]....
        /*01f0*/ 	.word	0x00001730
        /*01f4*/ 	.word	0x00000003
        /*01f8*/ 	.word	0x00000000
        /*01fc*/ 	.short	0x010a
        /*01fe*/ 	.byte	0x3f
	.zero		1


	//   ....[20]....
        /*0200*/ 	.word	0x00001790
        /*0204*/ 	.word	0x00000003
        /*0208*/ 	.word	0x00000000
        /*020c*/ 	.short	0x010a
        /*020e*/ 	.byte	0x3f
	.zero		1


	//   ....[21]....
        /*0210*/ 	.word	0x00001af0
        /*0214*/ 	.word	0x000000ff
        /*0218*/ 	.word	0x00000000
        /*021c*/ 	.short	0x010a
        /*021e*/ 	.byte	0x04
	.zero		1


	//   ....[22]....
        /*0220*/ 	.word	0x00001b30
        /*0224*/ 	.word	0x000000ff
        /*0228*/ 	.word	0x00000000
        /*022c*/ 	.short	0x010a
        /*022e*/ 	.byte	0x04
	.zero		1


	//   ....[23]....
        /*0230*/ 	.word	0x00001d90
        /*0234*/ 	.word	0x000000ff
        /*0238*/ 	.word	0x00000000
        /*023c*/ 	.short	0x0101
        /*023e*/ 	.byte	0x04
	.zero		1


	//   ....[24]....
        /*0240*/ 	.word	0x00001e90
        /*0244*/ 	.word	0x00000003
        /*0248*/ 	.word	0x00000000
        /*024c*/ 	.short	0x0101
        /*024e*/ 	.byte	0x2e
	.zero		1


	//   ....[25]....
        /*0250*/ 	.word	0x00001f60
        /*0254*/ 	.word	0x000000ff
        /*0258*/ 	.word	0x00000000
        /*025c*/ 	.short	0x0101
        /*025e*/ 	.byte	0x06
	.zero		1


	//   ....[26]....
        /*0260*/ 	.word	0x00001fd0
        /*0264*/ 	.word	0x000000ff
        /*0268*/ 	.word	0x00000008
        /*026c*/ 	.short	0x010a
        /*026e*/ 	.byte	0x2b
	.zero		1


	//   ....[27]....
        /*0270*/ 	.word	0x00006140
        /*0274*/ 	.word	0x00000000
        /*0278*/ 	.word	0x00000000
        /*027c*/ 	.short	0x0101
        /*027e*/ 	.byte	0x2e
	.zero		1


	//   ....[28]....
        /*0280*/ 	.word	0x00006a30
        /*0284*/ 	.word	0x0000000b
        /*0288*/ 	.word	0x00000030
        /*028c*/ 	.short	0x010a
        /*028e*/ 	.byte	0x3f
	.zero		1


	//   ....[29]....
        /*0290*/ 	.word	0x00006df0
        /*0294*/ 	.word	0x00000006
        /*0298*/ 	.word	0x00000098
        /*029c*/ 	.short	0x0101
        /*029e*/ 	.byte	0x3f
	.zero		1


	//   ....[30]....
        /*02a0*/ 	.word	0x00007510
        /*02a4*/ 	.word	0x00000007
        /*02a8*/ 	.word	0x00000000
        /*02ac*/ 	.short	0x010a
        /*02ae*/ 	.byte	0x3f
	.zero		1


	//   ....[31]....
        /*02b0*/ 	.word	0x00007590
        /*02b4*/ 	.word	0x00000006
        /*02b8*/ 	.word	0x00000000
        /*02bc*/ 	.short	0x010a
        /*02be*/ 	.byte	0x3f
	.zero		1


	//   ....[32]....
        /*02c0*/ 	.word	0x00007620
        /*02c4*/ 	.word	0x00000007
        /*02c8*/ 	.word	0x00000000
        /*02cc*/ 	.short	0x010a
        /*02ce*/ 	.byte	0x3f
	.zero		1


	//   ....[33]....
        /*02d0*/ 	.word	0x000076b0
        /*02d4*/ 	.word	0x00000006
        /*02d8*/ 	.word	0x00000000
        /*02dc*/ 	.short	0x010a
        /*02de*/ 	.byte	0x3f
	.zero		1


	//   ....[34]....
        /*02e0*/ 	.word	0x00007740
        /*02e4*/ 	.word	0x00000007
        /*02e8*/ 	.word	0x00000000
        /*02ec*/ 	.short	0x010a
        /*02ee*/ 	.byte	0x3f
	.zero		1


	//   ....[35]....
        /*02f0*/ 	.word	0x000077d0
        /*02f4*/ 	.word	0x00000005
        /*02f8*/ 	.word	0x00000000
        /*02fc*/ 	.short	0x010a
        /*02fe*/ 	.byte	0x3f
	.zero		1


	//   ....[36]....
        /*0300*/ 	.word	0x00007840
        /*0304*/ 	.word	0x00000003
        /*0308*/ 	.word	0xfffffff8
        /*030c*/ 	.short	0x010a
        /*030e*/ 	.byte	0x3f
	.zero		1


	//   ....[37]....
        /*0310*/ 	.word	0x00007890
        /*0314*/ 	.word	0x00000003
        /*0318*/ 	.word	0x00000000
        /*031c*/ 	.short	0x010a
        /*031e*/ 	.byte	0x3f
	.zero		1


	//   ....[38]....
        /*0320*/ 	.word	0x000078f0
        /*0324*/ 	.word	0x00000004
        /*0328*/ 	.word	0x00000000
        /*032c*/ 	.short	0x010a
        /*032e*/ 	.byte	0x3f
	.zero		1


	//   ....[39]....
        /*0330*/ 	.word	0x00007950
        /*0334*/ 	.word	0x00000003
        /*0338*/ 	.word	0x00000008
        /*033c*/ 	.short	0x010a
        /*033e*/ 	.byte	0x3f
	.zero		1


	//   ....[40]....
        /*0340*/ 	.word	0x00007a20
        /*0344*/ 	.word	0x0000000b
        /*0348*/ 	.word	0x00000030
        /*034c*/ 	.short	0x010a
        /*034e*/ 	.byte	0x3f
	.zero		1


	//   ....[41]....
        /*0350*/ 	.word	0x00007af0
        /*0354*/ 	.word	0x00000007
        /*0358*/ 	.word	0x00000000
        /*035c*/ 	.short	0x010a
        /*035e*/ 	.byte	0x3f
	.zero		1


	//   ....[42]....
        /*0360*/ 	.word	0x00007b40
        /*0364*/ 	.word	0x00000006
        /*0368*/ 	.word	0x00000000
        /*036c*/ 	.short	0x010a
        /*036e*/ 	.byte	0x3f
	.zero		1


	//   ....[43]....
        /*0370*/ 	.word	0x00007b90
        /*0374*/ 	.word	0x00000007
        /*0378*/ 	.word	0x00000000
        /*037c*/ 	.short	0x010a
        /*037e*/ 	.byte	0x3f
	.zero		1


	//   ....[44]....
        /*0380*/ 	.word	0x00007be0
        /*0384*/ 	.word	0x00000006
        /*0388*/ 	.word	0x00000000
        /*038c*/ 	.short	0x010a
        /*038e*/ 	.byte	0x3f
	.zero		1


	//   ....[45]....
        /*0390*/ 	.word	0x00007c30
        /*0394*/ 	.word	0x00000007
        /*0398*/ 	.word	0x00000000
        /*039c*/ 	.short	0x010a
        /*039e*/ 	.byte	0x3f
	.zero		1


	//----- nvinfo : EIATTR_NUM_MBARRIERS
	.align		4
.L_37:
        /*03a0*/ 	.byte	0x03, 0x38
        /*03a2*/ 	.short	0x0012


	//----- nvinfo : EIATTR_EXIT_INSTR_OFFSETS
	.align		4
        /*03a4*/ 	.byte	0x04, 0x1c
        /*03a6*/ 	.short	(.L_39 - .L_38)


	//   ....[0]....
.L_38:
        /*03a8*/ 	.word	0x000011c0


	//   ....[1]....
        /*03ac*/ 	.word	0x00001220


	//   ....[2]....
        /*03b0*/ 	.word	0x00006760


	//   ....[3]....
        /*03b4*/ 	.word	0x00006790


	//   ....[4]....
        /*03b8*/ 	.word	0x00007820


	//----- nvinfo : EIATTR_MAX_THREADS
	.align		4
.L_39:
        /*03bc*/ 	.byte	0x04, 0x05
        /*03be*/ 	.short	(.L_41 - .L_40)
.L_40:
        /*03c0*/ 	.word	0x00000180
        /*03c4*/ 	.word	0x00000001
        /*03c8*/ 	.word	0x00000001


	//----- nvinfo : EIATTR_CRS_STACK_SIZE
	.align		4
.L_41:
        /*03cc*/ 	.byte	0x04, 0x1e
        /*03ce*/ 	.short	(.L_43 - .L_42)
.L_42:
        /*03d0*/ 	.word	0x00000000


	//----- nvinfo : EIATTR_CBANK_PARAM_SIZE
	.align		4
.L_43:
        /*03d4*/ 	.byte	0x03, 0x19
        /*03d6*/ 	.short	0x0470


	//----- nvinfo : EIATTR_PARAM_CBANK
	.align		4
        /*03d8*/ 	.byte	0x04, 0x0a
        /*03da*/ 	.short	(.L_45 - .L_44)
	.align		4
.L_44:
        /*03dc*/ 	.word	index@(.nv.constant0._ZN7cutlass13device_kernelINS_4gemm6kernel13GemmUniversalIN4cute5tupleIJiiiiEEENS1_10collective13CollectiveMmaINS1_34MainloopSm90TmaGmmaWarpSpecializedILi6ENS5_IJNS4_1CILi1EEESB_SB_EEENS1_32KernelTmaWarpSpecializedPingpongEEENS5_IJNSA_ILi64EEENSA_ILi128EEESF_EEENS_6half_tENS5_IJlSB_lEEESI_SJ_NS4_8TiledMMAINS4_8MMA_AtomIJNS4_4SM904GMMA26MMA_64x128x16_F32F16F16_SSILNSN_5MajorE0ELSP_0ELNSN_7ScaleInE1ELSQ_1EEEEEENS4_6LayoutISC_NS5_IJNSA_ILi0EEESU_SU_EEEEENS5_IJNS4_10UnderscoreESX_SX_EEEEENS4_13SM90_TMA_LOADENS4_14ComposedLayoutINS4_7SwizzleILi3ELi4ELi3EEENS4_18smem_ptr_flag_bitsILi16EEENST_INS5_IJNSA_ILi8EEESF_EEENS5_IJSF_SB_EEEEEEEvNS4_8identityES10_S1A_vS1B_EENS_8epilogue10collective6detail29Sm90TmaWarpSpecializedAdapterINS1E_15DefaultEpilogueISI_SJ_SJ_NS1D_6thread17LinearCombinationISI_Li1EffLNS1I_9ScaleType4KindE0ELNS_15FloatRoundStyleE2ESI_EENS1_15EpilogueDefaultEEEEEvvEEEEvNT_6ParamsE)
        /*03e0*/ 	.short	0x0210
        /*03e2*/ 	.short	0x0470


	//----- nvinfo : EIATTR_SW_WAR
	.align		4
.L_45:
        /*03e4*/ 	.byte	0x04, 0x36
        /*03e6*/ 	.short	(.L_47 - .L_46)
.L_46:
        /*03e8*/ 	.word	0x00000008
.L_47:


//--------------------- .nv.callgraph             --------------------------
	.section	.nv.callgraph,"",@"SHT_CUDA_CALLGRAPH"
	.align	4
	.sectionentsize	8
	.align		4
        /*0000*/ 	.word	0x00000000
	.align		4
        /*0004*/ 	.word	0xffffffff
	.align		4
        /*0008*/ 	.word	index@(_ZN7cutlass13device_kernelINS_4gemm6kernel13GemmUniversalIN4cute5tupleIJiiiiEEENS1_10collective13CollectiveMmaINS1_34MainloopSm90TmaGmmaWarpSpecializedILi6ENS5_IJNS4_1CILi1EEESB_SB_EEENS1_32KernelTmaWarpSpecializedPingpongEEENS5_IJNSA_ILi64EEENSA_ILi128EEESF_EEENS_6half_tENS5_IJlSB_lEEESI_SJ_NS4_8TiledMMAINS4_8MMA_AtomIJNS4_4SM904GMMA26MMA_64x128x16_F32F16F16_SSILNSN_5MajorE0ELSP_0ELNSN_7ScaleInE1ELSQ_1EEEEEENS4_6LayoutISC_NS5_IJNSA_ILi0EEESU_SU_EEEEENS5_IJNS4_10UnderscoreESX_SX_EEEEENS4_13SM90_TMA_LOADENS4_14ComposedLayoutINS4_7SwizzleILi3ELi4ELi3EEENS4_18smem_ptr_flag_bitsILi16EEENST_INS5_IJNSA_ILi8EEESF_EEENS5_IJSF_SB_EEEEEEEvNS4_8identityES10_S1A_vS1B_EENS_8epilogue10collective6detail29Sm90TmaWarpSpecializedAdapterINS1E_15DefaultEpilogueISI_SJ_SJ_NS1D_6thread17LinearCombinationISI_Li1EffLNS1I_9ScaleType4KindE0ELNS_15FloatRoundStyleE2ESI_EENS1_15EpilogueDefaultEEEEEvvEEEEvNT_6ParamsE)
	.align		4
        /*000c*/ 	.word	index@(__assertfail)
	.align		4
        /*0010*/ 	.word	0x00000000
	.align		4
        /*0014*/ 	.word	0xfffffffe
	.align		4
        /*0018*/ 	.word	0x00000000
	.align		4
        /*001c*/ 	.word	0xfffffffd
	.align		4
        /*0020*/ 	.word	0x00000000
	.align		4
        /*0024*/ 	.word	0xfffffffc


//--------------------- .nv.constant4             --------------------------
	.section	.nv.constant4,"a",@progbits
	.align	8
	.align		8
.nv.constant4:
        /*0000*/ 	.dword	__assertfail
	.align		8
        /*0008*/ 	.dword	__unnamed_1
	.align		8
        /*0010*/ 	.dword	_ZN40_INTERNAL_bde90a26_4_k_cu_0b47643a_248644cuda3std3__45__cpo5beginE
	.align		8
        /*0018*/ 	.dword	_ZN40_INTERNAL_bde90a26_4_k_cu_0b47643a_248644cuda3std3__45__cpo3endE
	.align		8
        /*0020*/ 	.dword	_ZN40_INTERNAL_bde90a26_4_k_cu_0b47643a_248644cuda3std3__45__cpo6cbeginE
	.align		8
        /*0028*/ 	.dword	_ZN40_INTERNAL_bde90a26_4_k_cu_0b47643a_248644cuda3std3__45__cpo4cendE
	.align		8
        /*0030*/ 	.dword	_ZN40_INTERNAL_bde90a26_4_k_cu_0b47643a_248644cuda3std3__442_GLOBAL__N__bde90a26_4_k_cu_0b47643a_248646ignoreE
	.align		8
        /*0038*/ 	.dword	_ZN40_INTERNAL_bde90a26_4_k_cu_0b47643a_248644cuda3std3__419piecewise_constructE
	.align		8
        /*0040*/ 	.dword	_ZN40_INTERNAL_bde90a26_4_k_cu_0b47643a_248644cuda3std3__48in_placeE
	.align		8
        /*0048*/ 	.dword	_ZN40_INTERNAL_bde90a26_4_k_cu_0b47643a_248644cuda3std6ranges3__45__cpo4swapE
	.align		8
        /*0050*/ 	.dword	_ZN40_INTERNAL_bde90a26_4_k_cu_0b47643a_248644cuda3std6ranges3__45__cpo9iter_moveE
	.align		8
        /*0058*/ 	.dword	_ZN40_INTERNAL_bde90a26_4_k_cu_0b47643a_248644cute7productE
	.align		8
        /*0060*/ 	.dword	_ZN40_INTERNAL_bde90a26_4_k_cu_0b47643a_248644cute1_E
	.align		8
        /*0068*/ 	.dword	$str$22
	.align		8
        /*0070*/ 	.dword	$str$23


//--------------------- .text._ZN7cutlass13device_kernelINS_4gemm6kernel13GemmUniversalIN4cute5tupleIJiiiiEEENS1_10collective13CollectiveMmaINS1_34MainloopSm90TmaGmmaWarpSpecializedILi6ENS5_IJNS4_1CILi1EEESB_SB_EEENS1_32KernelTmaWarpSpecializedPingpongEEENS5_IJNSA_ILi64EEENSA_ILi128EEESF_EEENS_6half_tENS5_IJlSB_lEEESI_SJ_NS4_8TiledMMAINS4_8MMA_AtomIJNS4_4SM904GMMA26MMA_64x128x16_F32F16F16_SSILNSN_5MajorE0ELSP_0ELNSN_7ScaleInE1ELSQ_1EEEEEENS4_6LayoutISC_NS5_IJNSA_ILi0EEESU_SU_EEEEENS5_IJNS4_10UnderscoreESX_SX_EEEEENS4_13SM90_TMA_LOADENS4_14ComposedLayoutINS4_7SwizzleILi3ELi4ELi3EEENS4_18smem_ptr_flag_bitsILi16EEENST_INS5_IJNSA_ILi8EEESF_EEENS5_IJSF_SB_EEEEEEEvNS4_8identityES10_S1A_vS1B_EENS_8epilogue10collective6detail29Sm90TmaWarpSpecializedAdapterINS1E_15DefaultEpilogueISI_SJ_SJ_NS1D_6thread17LinearCombinationISI_Li1EffLNS1I_9ScaleType4KindE0ELNS_15FloatRoundStyleE2ESI_EENS1_15EpilogueDefaultEEEEEvvEEEEvNT_6ParamsE --------------------------
	.section	.text._ZN7cutlass13device_kernelINS_4gemm6kernel13GemmUniversalIN4cute5tupleIJiiiiEEENS1_10collective13CollectiveMmaINS1_34MainloopSm90TmaGmmaWarpSpecializedILi6ENS5_IJNS4_1CILi1EEESB_SB_EEENS1_32KernelTmaWarpSpecializedPingpongEEENS5_IJNSA_ILi64EEENSA_ILi128EEESF_EEENS_6half_tENS5_IJlSB_lEEESI_SJ_NS4_8TiledMMAINS4_8MMA_AtomIJNS4_4SM904GMMA26MMA_64x128x16_F32F16F16_SSILNSN_5MajorE0ELSP_0ELNSN_7ScaleInE1ELSQ_1EEEEEENS4_6LayoutISC_NS5_IJNSA_ILi0EEESU_SU_EEEEENS5_IJNS4_10UnderscoreESX_SX_EEEEENS4_13SM90_TMA_LOADENS4_14ComposedLayoutINS4_7SwizzleILi3ELi4ELi3EEENS4_18smem_ptr_flag_bitsILi16EEENST_INS5_IJNSA_ILi8EEESF_EEENS5_IJSF_SB_EEEEEEEvNS4_8identityES10_S1A_vS1B_EENS_8epilogue10collective6detail29Sm90TmaWarpSpecializedAdapterINS1E_15DefaultEpilogueISI_SJ_SJ_NS1D_6thread17LinearCombinationISI_Li1EffLNS1I_9ScaleType4KindE0ELNS_15FloatRoundStyleE2ESI_EENS1_15EpilogueDefaultEEEEEvvEEEEvNT_6ParamsE,"ax",@progbits
	.align	128
.text._ZN7cutlass13device_kernelINS_4gemm6kernel13GemmUniversalIN4cute5tupleIJiiiiEEENS1_10collective13CollectiveMmaINS1_34MainloopSm90TmaGmmaWarpSpecializedILi6ENS5_IJNS4_1CILi1EEESB_SB_EEENS1_32KernelTmaWarpSpecializedPingpongEEENS5_IJNSA_ILi64EEENSA_ILi128EEESF_EEENS_6half_tENS5_IJlSB_lEEESI_SJ_NS4_8TiledMMAINS4_8MMA_AtomIJNS4_4SM904GMMA26MMA_64x128x16_F32F16F16_SSILNSN_5MajorE0ELSP_0ELNSN_7ScaleInE1ELSQ_1EEEEEENS4_6LayoutISC_NS5_IJNSA_ILi0EEESU_SU_EEEEENS5_IJNS4_10UnderscoreESX_SX_EEEEENS4_13SM90_TMA_LOADENS4_14ComposedLayoutINS4_7SwizzleILi3ELi4ELi3EEENS4_18smem_ptr_flag_bitsILi16EEENST_INS5_IJNSA_ILi8EEESF_EEENS5_IJSF_SB_EEEEEEEvNS4_8identityES10_S1A_vS1B_EENS_8epilogue10collective6detail29Sm90TmaWarpSpecializedAdapterINS1E_15DefaultEpilogueISI_SJ_SJ_NS1D_6thread17LinearCombinationISI_Li1EffLNS1I_9ScaleType4KindE0ELNS_15FloatRoundStyleE2ESI_EENS1_15EpilogueDefaultEEEEEvvEEEEvNT_6ParamsE:
        .type           _ZN7cutlass13device_kernelINS_4gemm6kernel13GemmUniversalIN4cute5tupleIJiiiiEEENS1_10collective13CollectiveMmaINS1_34MainloopSm90TmaGmmaWarpSpecializedILi6ENS5_IJNS4_1CILi1EEESB_SB_EEENS1_32KernelTmaWarpSpecializedPingpongEEENS5_IJNSA_ILi64EEENSA_ILi128EEESF_EEENS_6half_tENS5_IJlSB_lEEESI_SJ_NS4_8TiledMMAINS4_8MMA_AtomIJNS4_4SM904GMMA26MMA_64x128x16_F32F16F16_SSILNSN_5MajorE0ELSP_0ELNSN_7ScaleInE1ELSQ_1EEEEEENS4_6LayoutISC_NS5_IJNSA_ILi0EEESU_SU_EEEEENS5_IJNS4_10UnderscoreESX_SX_EEEEENS4_13SM90_TMA_LOADENS4_14ComposedLayoutINS4_7SwizzleILi3ELi4ELi3EEENS4_18smem_ptr_flag_bitsILi16EEENST_INS5_IJNSA_ILi8EEESF_EEENS5_IJSF_SB_EEEEEEEvNS4_8identityES10_S1A_vS1B_EENS_8epilogue10collective6detail29Sm90TmaWarpSpecializedAdapterINS1E_15DefaultEpilogueISI_SJ_SJ_NS1D_6thread17LinearCombinationISI_Li1EffLNS1I_9ScaleType4KindE0ELNS_15FloatRoundStyleE2ESI_EENS1_15EpilogueDefaultEEEEEvvEEEEvNT_6ParamsE,@function
        .size           _ZN7cutlass13device_kernelINS_4gemm6kernel13GemmUniversalIN4cute5tupleIJiiiiEEENS1_10collective13CollectiveMmaINS1_34MainloopSm90TmaGmmaWarpSpecializedILi6ENS5_IJNS4_1CILi1EEESB_SB_EEENS1_32KernelTmaWarpSpecializedPingpongEEENS5_IJNSA_ILi64EEENSA_ILi128EEESF_EEENS_6half_tENS5_IJlSB_lEEESI_SJ_NS4_8TiledMMAINS4_8MMA_AtomIJNS4_4SM904GMMA26MMA_64x128x16_F32F16F16_SSILNSN_5MajorE0ELSP_0ELNSN_7ScaleInE1ELSQ_1EEEEEENS4_6LayoutISC_NS5_IJNSA_ILi0EEESU_SU_EEEEENS5_IJNS4_10UnderscoreESX_SX_EEEEENS4_13SM90_TMA_LOADENS4_14ComposedLayoutINS4_7SwizzleILi3ELi4ELi3EEENS4_18smem_ptr_flag_bitsILi16EEENST_INS5_IJNSA_ILi8EEESF_EEENS5_IJSF_SB_EEEEEEEvNS4_8identityES10_S1A_vS1B_EENS_8epilogue10collective6detail29Sm90TmaWarpSpecializedAdapterINS1E_15DefaultEpilogueISI_SJ_SJ_NS1D_6thread17LinearCombinationISI_Li1EffLNS1I_9ScaleType4KindE0ELNS_15FloatRoundStyleE2ESI_EENS1_15EpilogueDefaultEEEEEvvEEEEvNT_6ParamsE,(.L_x_201 - _ZN7cutlass13device_kernelINS_4gemm6kernel13GemmUniversalIN4cute5tupleIJiiiiEEENS1_10collective13CollectiveMmaINS1_34MainloopSm90TmaGmmaWarpSpecializedILi6ENS5_IJNS4_1CILi1EEESB_SB_EEENS1_32KernelTmaWarpSpecializedPingpongEEENS5_IJNSA_ILi64EEENSA_ILi128EEESF_EEENS_6half_tENS5_IJlSB_lEEESI_SJ_NS4_8TiledMMAINS4_8MMA_AtomIJNS4_4SM904GMMA26MMA_64x128x16_F32F16F16_SSILNSN_5MajorE0ELSP_0ELNSN_7ScaleInE1ELSQ_1EEEEEENS4_6LayoutISC_NS5_IJNSA_ILi0EEESU_SU_EEEEENS5_IJNS4_10UnderscoreESX_SX_EEEEENS4_13SM90_TMA_LOADENS4_14ComposedLayoutINS4_7SwizzleILi3ELi4ELi3EEENS4_18smem_ptr_flag_bitsILi16EEENST_INS5_IJNSA_ILi8EEESF_EEENS5_IJSF_SB_EEEEEEEvNS4_8identityES10_S1A_vS1B_EENS_8epilogue10collective6detail29Sm90TmaWarpSpecializedAdapterINS1E_15DefaultEpilogueISI_SJ_SJ_NS1D_6thread17LinearCombinationISI_Li1EffLNS1I_9ScaleType4KindE0ELNS_15FloatRoundStyleE2ESI_EENS1_15EpilogueDefaultEEEEEvvEEEEvNT_6ParamsE)
        .other          _ZN7cutlass13device_kernelINS_4gemm6kernel13GemmUniversalIN4cute5tupleIJiiiiEEENS1_10collective13CollectiveMmaINS1_34MainloopSm90TmaGmmaWarpSpecializedILi6ENS5_IJNS4_1CILi1EEESB_SB_EEENS1_32KernelTmaWarpSpecializedPingpongEEENS5_IJNSA_ILi64EEENSA_ILi128EEESF_EEENS_6half_tENS5_IJlSB_lEEESI_SJ_NS4_8TiledMMAINS4_8MMA_AtomIJNS4_4SM904GMMA26MMA_64x128x16_F32F16F16_SSILNSN_5MajorE0ELSP_0ELNSN_7ScaleInE1ELSQ_1EEEEEENS4_6LayoutISC_NS5_IJNSA_ILi0EEESU_SU_EEEEENS5_IJNS4_10UnderscoreESX_SX_EEEEENS4_13SM90_TMA_LOADENS4_14ComposedLayoutINS4_7SwizzleILi3ELi4ELi3EEENS4_18smem_ptr_flag_bitsILi16EEENST_INS5_IJNSA_ILi8EEESF_EEENS5_IJSF_SB_EEEEEEEvNS4_8identityES10_S1A_vS1B_EENS_8epilogue10collective6detail29Sm90TmaWarpSpecializedAdapterINS1E_15DefaultEpilogueISI_SJ_SJ_NS1D_6thread17LinearCombinationISI_Li1EffLNS1I_9ScaleType4KindE0ELNS_15FloatRoundStyleE2ESI_EENS1_15EpilogueDefaultEEEEEvvEEEEvNT_6ParamsE,@"STO_CUDA_ENTRY STV_DEFAULT"
_ZN7cutlass13device_kernelINS_4gemm6kernel13GemmUniversalIN4cute5tupleIJiiiiEEENS1_10collective13CollectiveMmaINS1_34MainloopSm90TmaGmmaWarpSpecializedILi6ENS5_IJNS4_1CILi1EEESB_SB_EEENS1_32KernelTmaWarpSpecializedPingpongEEENS5_IJNSA_ILi64EEENSA_ILi128EEESF_EEENS_6half_tENS5_IJlSB_lEEESI_SJ_NS4_8TiledMMAINS4_8MMA_AtomIJNS4_4SM904GMMA26MMA_64x128x16_F32F16F16_SSILNSN_5MajorE0ELSP_0ELNSN_7ScaleInE1ELSQ_1EEEEEENS4_6LayoutISC_NS5_IJNSA_ILi0EEESU_SU_EEEEENS5_IJNS4_10UnderscoreESX_SX_EEEEENS4_13SM90_TMA_LOADENS4_14ComposedLayoutINS4_7SwizzleILi3ELi4ELi3EEENS4_18smem_ptr_flag_bitsILi16EEENST_INS5_IJNSA_ILi8EEESF_EEENS5_IJSF_SB_EEEEEEEvNS4_8identityES10_S1A_vS1B_EENS_8epilogue10collective6detail29Sm90TmaWarpSpecializedAdapterINS1E_15DefaultEpilogueISI_SJ_SJ_NS1D_6thread17LinearCombinationISI_Li1EffLNS1I_9ScaleType4KindE0ELNS_15FloatRoundStyleE2ESI_EENS1_15EpilogueDefaultEEEEEvvEEEEvNT_6ParamsE:
[----:B------:R-:W0:Y:S02]  /*0000*/  LDC R1, c[0x0][0x28] ;  /* 0x00000a00ff017b82 */ /* 0x000e240000000800 */
[----:B0-----:R-:W-:Y:S01]  /*0010*/  VIADD R1, R1, 0xfffffff8 ;  /* 0xfffffff801017836 */ /* 0x001fe20000000000 */
[----:B------:R-:W0:Y:S01]  /*0020*/  S2R R4, SR_TID.X ;  /* 0x0000000000047919 */ /* 0x000e220000002100 */
[----:B------:R-:W-:Y:S01]  /*0030*/  ELECT P0, URZ, PT ;  /* 0x00000000003f782f */ /* 0x000fe20003800000 */
[----:B------:R-:W-:Y:S01]  /*0040*/  BSSY B0, `(.L_x_0) ;  /* 0x000000f000007945 */ /* 0x000fe20003800000 */
[--C-:B0-----:R-:W-:Y:S02]  /*0050*/  SHF.R.U32.HI R0, RZ, 0x5, R4.reuse ;  /* 0x00000005ff007819 */ /* 0x101fe40000011604 */
[----:B------:R-:W-:-:S03]  /*0060*/  SHF.R.U32.HI R5, RZ, 0x7, R4 ;  /* 0x00000007ff057819 */ /* 0x000fc60000011604 */
[----:B------:R-:W0:Y:S04]  /*0070*/  SHFL.IDX PT, R2, R0, RZ, 0x1f ;  /* 0x00001fff00027589 */ /* 0x000e2800000e0000 */
[----:B------:R1:W2:Y:S01]  /*0080*/  SHFL.IDX PT, R7, R5, RZ, 0x1f ;  /* 0x00001fff05077589 */ /* 0x0002a200000e0000 */
[----:B0-----:R-:W-:-:S13]  /*0090*/  ISETP.NE.OR P0, PT, R2, RZ, !P0 ;  /* 0x000000ff0200720c */ /* 0x001fda0004705670 */
[----:B-12---:R-:W-:Y:S05]  /*00a0*/  @P0 BRA `(.L_x_1) ;  /* 0x0000000000200947 */ /* 0x006fea0003800000 */
[----:B------:R-:W-:Y:S02]  /*00b0*/  ULDC.64 UR4, c[0x0][0x198] ;  /* 0x0000660000047ab9 */ /* 0x000fe40000000a00 */
[----:B------:R-:W-:Y:S02]  /*00c0*/  UIADD3 UR6, UP0, UR4, 0xf0, URZ ;  /* 0x000000f004067890 */ /* 0x000fe4000ff1e03f */
[----:B------:R-:W-:Y:S02]  /*00d0*/  UIADD3 UR4, UP1, UR4, 0x1f0, URZ ;  /* 0x000001f004047890 */ /* 0x000fe4000ff3e03f */
[----:B------:R-:W-:Y:S02]  /*00e0*/  UIADD3.X UR7, URZ, UR5, URZ, UP0, !UPT ;  /* 0x000000053f077290 */ /* 0x000fe400087fe43f */
[----:B------:R-:W-:-:S07]  /*00f0*/  UIADD3.X UR5, URZ, UR5, URZ, UP1, !UPT ;  /* 0x000000053f057290 */ /* 0x000fce0008ffe43f */
[----:B------:R0:W-:Y:S02]  /*0100*/  UTMACCTL.PF [UR6] ;  /* 0x00000000060079b9 */ /* 0x0001e40008040000 */
[----:B------:R0:W-:Y:S02]  /*0110*/  UTMACCTL.PF [UR4] ;  /* 0x00000000040079b9 */ /* 0x0001e40008040000 */
[----:B0-----:R-:W-:Y:S01]  /*0120*/  NOP ;  /* 0x0000000000007918 */ /* 0x001fe20000000000 */
.L_x_1:
[----:B------:R-:W-:Y:S05]  /*0130*/  BSYNC B0 ;  /* 0x0000000000007941 */ /* 0x000fea0003800000 */
.L_x_0:
[----:B------:R-:W0:Y:S02]  /*0140*/  SHFL.IDX PT, R3, R0, RZ, 0x1f ;  /* 0x00001fff00037589 */ /* 0x000e2400000e0000 */
[----:B0-----:R-:W-:-:S13]  /*0150*/  ISETP.NE.AND P0, PT, R3, RZ, PT ;  /* 0x000000ff0300720c */ /* 0x001fda0003f05270 */
[----:B------:R-:W-:Y:S05]  /*0160*/  @P0 BRA `(.L_x_2) ;  /* 0x0000000000680947 */ /* 0x000fea0003800000 */
[----:B------:R-:W0:Y:S01]  /*0170*/  S2UR UR8, SR_CgaCtaId ;  /* 0x00000000000879c3 */ /* 0x000e220000008800 */
[----:B------:R-:W-:Y:S01]  /*0180*/  UMOV UR4, 0x400 ;  /* 0x0000040000047882 */ /* 0x000fe20000000000 */
[----:B------:R-:W-:Y:S01]  /*0190*/  UMOV UR5, 0x1 ;  /* 0x0000000100057882 */ /* 0x000fe20000000000 */
[----:B------:R-:W-:Y:S01]  /*01a0*/  UMOV UR6, 0x80 ;  /* 0x0000008000067882 */ /* 0x000fe20000000000 */
[----:B------:R-:W-:Y:S01]  /*01b0*/  ELECT P0, URZ, PT ;  /* 0x00000000003f782f */ /* 0x000fe20003800000 */
[----:B------:R-:W-:-:S04]  /*01c0*/  UIADD3 UR6, -UR6, 0x100000, URZ ;  /* 0x0010000006067890 */ /* 0x000fc8000fffe13f */
[----:B------:R-:W-:Y:S02]  /*01d0*/  USHF.L.U32 UR7, UR6, 0xb, URZ ;  /* 0x0000000b06077899 */ /* 0x000fe4000800063f */
[----:B------:R-:W-:Y:S02]  /*01e0*/  USHF.L.U32 UR6, UR6, 0x1, URZ ;  /* 0x0000000106067899 */ /* 0x000fe4000800063f */
[----:B0-----:R-:W-:Y:S02]  /*01f0*/  ULEA UR8, UR8, UR4, 0x18 ;  /* 0x0000000408087291 */ /* 0x001fe4000f8ec03f */
[----:B------:R-:W-:-:S04]  /*0200*/  UIADD3 UR4, -UR5, 0x100000, URZ ;  /* 0x0010000005047890 */ /* 0x000fc8000fffe13f */
[----:B------:R-:W-:Y:S02]  /*0210*/  USHF.L.U32 UR5, UR4, 0xb, URZ ;  /* 0x0000000b04057899 */ /* 0x000fe4000800063f */
[----:B------:R-:W-:Y:S01]  /*0220*/  USHF.L.U32 UR4, UR4, 0x1, URZ ;  /* 0x0000000104047899 */ /* 0x000fe2000800063f */
[----:B------:R-:W0:Y:S11]  /*0230*/  FENCE.VIEW.ASYNC.S ;  /* 0x00000000000073c6 */ /* 0x000e360000000000 */
[----:B0-----:R0:W1:Y:S01]  /*0240*/  SYNCS.EXCH.64 URZ, [UR8], UR4 ;  /* 0x00000004083f75b2 */ /* 0x0010620008000100 */
[----:B------:R0:W2:Y:S01]  /*0250*/  SYNCS.EXCH.64 URZ, [UR8+0x30], UR6 ;  /* 0x00003006083f75b2 */ /* 0x0000a20008000100 */
[----:B------:R0:W3:Y:S01]  /*0260*/  SYNCS.EXCH.64 URZ, [UR8+0x8], UR4 ;  /* 0x00000804083f75b2 */ /* 0x0000e20008000100 */
[----:B------:R0:W4:Y:S01]  /*0270*/  SYNCS.EXCH.64 URZ, [UR8+0x38], UR6 ;  /* 0x00003806083f75b2 */ /* 0x0001220008000100 */
[----:B------:R0:W0:Y:S01]  /*0280*/  SYNCS.EXCH.64 URZ, [UR8+0x10], UR4 ;  /* 0x00001004083f75b2 */ /* 0x0000220008000100 */
[----:B------:R0:W0:Y:S01]  /*0290*/  SYNCS.EXCH.64 URZ, [UR8+0x40], UR6 ;  /* 0x00004006083f75b2 */ /* 0x0000220008000100 */
[----:B------:R0:W0:Y:S01]  /*02a0*/  SYNCS.EXCH.64 URZ, [UR8+0x18], UR4 ;  /* 0x00001804083f75b2 */ /* 0x0000220008000100 */
[----:B------:R0:W0:Y:S01]  /*02b0*/  SYNCS.EXCH.64 URZ, [UR8+0x48], UR6 ;  /* 0x00004806083f75b2 */ /* 0x0000220008000100 */
[----:B------:R0:W0:Y:S01]  /*02c0*/  SYNCS.EXCH.64 URZ, [UR8+0x20], UR4 ;  /* 0x00002004083f75b2 */ /* 0x0000220008000100 */
[----:B------:R0:W0:Y:S01]  /*02d0*/  SYNCS.EXCH.64 URZ, [UR8+0x50], UR6 ;  /* 0x00005006083f75b2 */ /* 0x0000220008000100 */
[----:B------:R0:W0:Y:S01]  /*02e0*/  SYNCS.EXCH.64 URZ, [UR8+0x28], UR4 ;  /* 0x00002804083f75b2 */ /* 0x0000220008000100 */
[----:B------:R0:W0:Y:S01]  /*02f0*/  SYNCS.EXCH.64 URZ, [UR8+0x58], UR6 ;  /* 0x00005806083f75b2 */ /* 0x0000220008000100 */
[----:B------:R-:W-:Y:S01]  /*0300*/  NOP ;  /* 0x0000000000007918 */ /* 0x000fe20000000000 */
.L_x_2:
[----:B------:R-:W5:Y:S01]  /*0310*/  SHFL.IDX PT, R6, R0, RZ, 0x1f ;  /* 0x00001fff00067589 */ /* 0x000f6200000e0000 */
[----:B------:R-:W-:Y:S01]  /*0320*/  ELECT P0, URZ, PT ;  /* 0x00000000003f782f */ /* 0x000fe20003800000 */
[----:B------:R-:W-:Y:S01]  /*0330*/  NOP ;  /* 0x0000000000007918 */ /* 0x000fe20000000000 */
[----:B------:R-:W-:Y:S01]  /*0340*/  ELECT P1, URZ, PT ;  /* 0x00000000003f782f */ /* 0x000fe20003820000 */
[----:B------:R-:W1:Y:S01]  /*0350*/  SHFL.IDX PT, R3, R0, RZ, 0x1f ;  /* 0x00001fff00037589 */ /* 0x000e6200000e0000 */
[----:B0-----:R-:W-:Y:S01]  /*0360*/  UMOV UR4, 0x20 ;  /* 0x0000002000047882 */ /* 0x001fe20000000000 */
[----:B------:R-:W-:Y:S01]  /*0370*/  UMOV UR11, 0x80 ;  /* 0x00000080000b7882 */ /* 0x000fe20000000000 */
[----:B------:R-:W-:Y:S01]  /*0380*/  NOP ;  /* 0x0000000000007918 */ /* 0x000fe20000000000 */
[----:B------:R-:W0:Y:S01]  /*0390*/  SHFL.IDX PT, R5, R5, RZ, 0x1f ;  /* 0x00001fff05057589 */ /* 0x000e2200000e0000 */
[C---:B------:R-:W-:Y:S01]  /*03a0*/  VIADD R31, R7.reuse, 0xffffffff ;  /* 0xffffffff071f7836 */ /* 0x040fe20000000000 */
[----:B------:R-:W-:Y:S01]  /*03b0*/  ULDC.64 UR36, c[0x0][0x208] ;  /* 0x0000820000247ab9 */ /* 0x000fe20000000a00 */
[----:B------:R-:W-:-:S03]  /*03c0*/  ISETP.NE.AND P2, PT, R7, RZ, PT ;  /* 0x000000ff0700720c */ /* 0x000fc60003f45270 */
[----:B------:R-:W-:Y:S02]  /*03d0*/  ISETP.GE.U32.AND P3, PT, R31, 0x2, PT ;  /* 0x000000021f00780c */ /* 0x000fe40003f66070 */
[----:B-----5:R-:W-:Y:S02]  /*03e0*/  ISETP.NE.OR P0, PT, R6, RZ, !P0 ;  /* 0x000000ff0600720c */ /* 0x020fe40004705670 */
[----:B-1----:R-:W-:Y:S02]  /*03f0*/  ISETP.NE.OR P1, PT, R3, RZ, !P1 ;  /* 0x000000ff0300720c */ /* 0x002fe40004f25670 */
[----:B------:R-:W-:Y:S02]  /*0400*/  SHF.R.S32.HI R3, RZ, 0x1f, R2 ;  /* 0x0000001fff037819 */ /* 0x000fe40000011402 */
[----:B0-----:R-:W-:Y:S02]  /*0410*/  R2UR UR43, R5 ;  /* 0x00000000052b72ca */ /* 0x001fe400000e0000 */
[----:B------:R-:W-:-:S05]  /*0420*/  LEA.HI R3, R3, R2, RZ, 0x2 ;  /* 0x0000000203037211 */ /* 0x000fca00078f10ff */
[----:B------:R-:W-:Y:S01]  /*0430*/  VOTEU.ALL UP0, P0 ;  /* 0x00000000003f7886 */ /* 0x000fe20000000000 */
[----:B------:R-:W-:Y:S01]  /*0440*/  LOP3.LUT R3, R3, 0xfffffffc, RZ, 0xc0, !PT ;  /* 0xfffffffc03037812 */ /* 0x000fe200078ec0ff */
[----:B------:R-:W-:-:S03]  /*0450*/  VOTEU.ALL UP1, P1 ;  /* 0x00000000003f7886 */ /* 0x000fc60000820000 */
[----:B------:R-:W0:Y:S01]  /*0460*/  @!UP0 S2UR UR7, SR_CgaCtaId ;  /* 0x00000000000789c3 */ /* 0x000e220000008800 */
[----:B------:R-:W-:Y:S01]  /*0470*/  @!UP0 UMOV UR6, 0x400 ;  /* 0x0000040000068882 */ /* 0x000fe20000000000 */
[----:B------:R-:W-:-:S04]  /*0480*/  @!UP0 UIADD3 UR4, -UR4, 0x100000, URZ ;  /* 0x0010000004048890 */ /* 0x000fc8000fffe13f */
[----:B------:R-:W-:Y:S02]  /*0490*/  @!UP0 USHF.L.U32 UR5, UR4, 0xb, URZ ;  /* 0x0000000b04058899 */ /* 0x000fe4000800063f */
[----:B------:R-:W-:Y:S01]  /*04a0*/  @!UP0 USHF.L.U32 UR4, UR4, 0x1, URZ ;  /* 0x0000000104048899 */ /* 0x000fe2000800063f */
[----:B------:R-:W-:Y:S01]  /*04b0*/  IMAD.IADD R14, R2, 0x1, -R3 ;  /* 0x00000001020e7824 */ /* 0x000fe200078e0a03 */
[----:B------:R-:W-:Y:S01]  /*04c0*/  @!UP1 UMOV UR9, 0x400 ;  /* 0x0000040000099882 */ /* 0x000fe20000000000 */
[----:B------:R-:W-:Y:S01]  /*04d0*/  VOTEU.ALL UP2, P1 ;  /* 0x00000000003f7886 */ /* 0x000fe20000840000 */
[----:B------:R-:W-:Y:S01]  /*04e0*/  VOTEU.ALL UP3, P1 ;  /* 0x00000000003f7886 */ /* 0x000fe20000860000 */
[----:B------:R-:W-:Y:S01]  /*04f0*/  VOTEU.ALL UP4, P1 ;  /* 0x00000000003f7886 */ /* 0x000fe20000880000 */
[----:B------:R-:W1:Y:S01]  /*0500*/  @!UP1 S2UR UR10, SR_CgaCtaId ;  /* 0x00000000000a99c3 */ /* 0x000e620000008800 */
[----:B------:R-:W-:Y:S01]  /*0510*/  VOTEU.ALL UP5, P1 ;  /* 0x00000000003f7886 */ /* 0x000fe200008a0000 */
[----:B------:R-:W-:-:S04]  /*0520*/  SHF.R.S32.HI R3, RZ, 0x1f, R4 ;  /* 0x0000001fff037819 */ /* 0x000fc80000011404 */
[----:B------:R-:W-:-:S04]  /*0530*/  LEA.HI R3, R3, R4, RZ, 0x7 ;  /* 0x0000000403037211 */ /* 0x000fc800078f38ff */
[----:B------:R-:W-:-:S05]  /*0540*/  LOP3.LUT R3, R3, 0xffffff80, RZ, 0xc0, !PT ;  /* 0xffffff8003037812 */ /* 0x000fca00078ec0ff */
[----:B------:R-:W-:Y:S01]  /*0550*/  IMAD.IADD R5, R4, 0x1, -R3 ;  /* 0x0000000104057824 */ /* 0x000fe200078e0a03 */
[----:B0-----:R-:W-:Y:S02]  /*0560*/  @!UP0 ULEA UR8, UR7, UR6, 0x18 ;  /* 0x0000000607088291 */ /* 0x001fe4000f8ec03f */
[----:B------:R-:W-:-:S04]  /*0570*/  @!UP1 UIADD3 UR6, -UR11, 0x100000, URZ ;  /* 0x001000000b069890 */ /* 0x000fc8000fffe13f */
[----:B------:R-:W-:Y:S02]  /*0580*/  @!UP1 USHF.L.U32 UR7, UR6, 0xb, URZ ;  /* 0x0000000b06079899 */ /* 0x000fe4000800063f */
[----:B------:R-:W-:Y:S01]  /*0590*/  @!UP1 USHF.L.U32 UR6, UR6, 0x1, URZ ;  /* 0x0000000106069899 */ /* 0x000fe2000800063f */
[----:B------:R-:W-:Y:S01]  /*05a0*/  VOTEU.ALL UP0, P0 ;  /* 0x00000000003f7886 */ /* 0x000fe20000000000 */
[----:B-1----:R-:W-:Y:S01]  /*05b0*/  @!UP1 ULEA UR9, UR10, UR9, 0x18 ;  /* 0x000000090a099291 */ /* 0x002fe2000f8ec03f */
[----:B------:R-:W-:Y:S02]  /*05c0*/  VOTEU.ALL UP1, P0 ;  /* 0x00000000003f7886 */ /* 0x000fe40000020000 */
[----:B------:R-:W-:Y:S01]  /*05d0*/  ULDC.64 UR10, c[0x0][0x598] ;  /* 0x00016600000a7ab9 */ /* 0x000fe20000000a00 */
[----:B------:R-:W-:Y:S01]  /*05e0*/  ISETP.NE.AND P0, PT, R14, 0x3, PT ;  /* 0x000000030e00780c */ /* 0x000fe20003f05270 */
[----:B------:R-:W0:Y:S02]  /*05f0*/  FENCE.VIEW.ASYNC.S ;  /* 0x00000000000073c6 */ /* 0x000e240000000000 */
[----:B0-----:R0:W2:Y:S01]  /*0600*/  @!UP0 SYNCS.EXCH.64 URZ, [UR8+0x90], UR4 ;  /* 0x00009004083f85b2 */ /* 0x0010a20008000100 */
[----:B------:R-:W-:-:S02]  /*0610*/  ISETP.NE.U32.AND P1, PT, RZ, UR10, PT ;  /* 0x0000000aff007c0c */ /* 0x000fc4000bf25070 */
[----:B------:R-:W-:Y:S02]  /*0620*/  ISETP.EQ.OR P0, PT, R14, RZ, !P0 ;  /* 0x000000ff0e00720c */ /* 0x000fe40004702670 */
[----:B------:R-:W-:Y:S02]  /*0630*/  ISETP.NE.AND.EX P1, PT, RZ, UR11, PT, P1 ;  /* 0x0000000bff007c0c */ /* 0x000fe4000bf25310 */
[----:B------:R-:W-:-:S04]  /*0640*/  ISETP.EQ.AND P0, PT, R7, RZ, P0 ;  /* 0x000000ff0700720c */ /* 0x000fc80000702270 */
[----:B------:R-:W-:-:S04]  /*0650*/  SEL R23, RZ, 0x1, !P0 ;  /* 0x00000001ff177807 */ /* 0x000fc80004000000 */
[----:B------:R-:W-:Y:S01]  /*0660*/  SEL R23, R23, 0x2, P3 ;  /* 0x0000000217177807 */ /* 0x000fe20001800000 */
[----:B------:R0:W2:Y:S01]  /*0670*/  @!UP1 SYNCS.EXCH.64 URZ, [UR8+0x98], UR4 ;  /* 0x00009804083f95b2 */ /* 0x0000a20008000100 */
[----:B------:R-:W-:Y:S01]  /*0680*/  NOP ;  /* 0x0000000000007918 */ /* 0x000fe20000000000 */
[----:B------:R0:W2:Y:S01]  /*0690*/  @!UP2 SYNCS.EXCH.64 URZ, [UR9+0x70], UR6 ;  /* 0x00007006093fa5b2 */ /* 0x0000a20008000100 */
[----:B------:R0:W2:Y:S01]  /*06a0*/  @!UP3 SYNCS.EXCH.64 URZ, [UR9+0x78], UR6 ;  /* 0x00007806093fb5b2 */ /* 0x0000a20008000100 */
[----:B------:R0:W2:Y:S01]  /*06b0*/  @!UP4 SYNCS.EXCH.64 URZ, [UR9+0x80], UR6 ;  /* 0x00008006093fc5b2 */ /* 0x0000a20008000100 */
[----:B------:R0:W2:Y:S01]  /*06c0*/  @!UP5 SYNCS.EXCH.64 URZ, [UR9+0x88], UR6 ;  /* 0x00008806093fd5b2 */ /* 0x0000a20008000100 */
[----:B------:R-:W-:Y:S01]  /*06d0*/  NOP ;  /* 0x0000000000007918 */ /* 0x000fe20000000000 */
[----:B--234-:R-:W-:Y:S06]  /*06e0*/  BAR.SYNC.DEFER_BLOCKING 0x0 ;  /* 0x0000000000007b1d */ /* 0x01cfec0000010000 */
[----:B0-----:R-:W-:Y:S05]  /*06f0*/  @!P1 BRA `(.L_x_3) ;  /* 0x00000000001c9947 */ /* 0x001fea0003800000 */
[----:B------:R-:W0:Y:S02]  /*0700*/  LDC.64 R2, c[0x0][0x598] ;  /* 0x00016600ff027b82 */ /* 0x000e240000000a00 */
[----:B0-----:R-:W2:Y:S02]  /*0710*/  LDG.E.64 R2, desc[UR36][R2.64] ;  /* 0x0000002402027981 */ /* 0x001ea4000c1e1b00 */
[----:B--2---:R-:W-:-:S04]  /*0720*/  ISETP.NE.U32.AND P0, PT, R2, RZ, PT ;  /* 0x000000ff0200720c */ /* 0x004fc80003f05070 */
[----:B------:R-:W-:-:S13]  /*0730*/  ISETP.NE.AND.EX P0, PT, R3, RZ, PT, P0 ;  /* 0x000000ff0300720c */ /* 0x000fda0003f05300 */
[----:B------:R-:W-:Y:S05]  /*0740*/  @!P0 BRA `(.L_x_3) ;  /* 0x0000000000088947 */ /* 0x000fea0003800000 */
[----:B------:R1:W5:Y:S01]  /*0750*/  LD.E R88, desc[UR36][R2.64] ;  /* 0x0000002402587980 */ /* 0x000362000c101900 */
[----:B------:R-:W-:Y:S05]  /*0760*/  BRA `(.L_x_4) ;  /* 0x0000000000247947 */ /* 0x000fea0003800000 */
.L_x_3:
[----:B------:R-:W-:Y:S02]  /*0770*/  ULDC.64 UR4, c[0x0][0x588] ;  /* 0x0001620000047ab9 */ /* 0x000fe40000000a00 */
[----:B------:R-:W-:-:S04]  /*0780*/  ISETP.NE.U32.AND P0, PT, RZ, UR4, PT ;  /* 0x00000004ff007c0c */ /* 0x000fc8000bf05070 */
[----:B------:R-:W-:-:S13]  /*0790*/  ISETP.NE.AND.EX P0, PT, RZ, UR5, PT, P0 ;  /* 0x00000005ff007c0c */ /* 0x000fda000bf05300 */
[----:B------:R-:W-:Y:S05]  /*07a0*/  @!P0 BRA `(.L_x_5) ;  /* 0x00000000000c8947 */ /* 0x000fea0003800000 */
[----:B------:R-:W0:Y:S02]  /*07b0*/  LDC.64 R88, c[0x0][0x588] ;  /* 0x00016200ff587b82 */ /* 0x000e240000000a00 */
[----:B0-----:R0:W5:Y:S01]  /*07c0*/  LDG.E R88, desc[UR36][R88.64] ;  /* 0x0000002458587981 */ /* 0x001162000c1e1900 */
[----:B------:R-:W-:Y:S05]  /*07d0*/  BRA `(.L_x_4) ;  /* 0x0000000000087947 */ /* 0x000fea0003800000 */
.L_x_5:
[----:B------:R-:W-:Y:S02]  /*07e0*/  ULDC UR4, c[0x0][0x580] ;  /* 0x0001600000047ab9 */ /* 0x000fe40000000800 */
[----:B------:R-:W-:-:S07]  /*07f0*/  IMAD.U32 R88, RZ, RZ, UR4 ;  /* 0x00000004ff587e24 */ /* 0x000fce000f8e00ff */
.L_x_4:
[----:B------:R-:W-:Y:S02]  /*0800*/  ULDC.64 UR4, c[0x0][0x5a0] ;  /* 0x0001680000047ab9 */ /* 0x000fe40000000a00 */
[----:B------:R-:W-:-:S04]  /*0810*/  ISETP.NE.U32.AND P0, PT, RZ, UR4, PT ;  /* 0x00000004ff007c0c */ /* 0x000fc8000bf05070 */
[----:B------:R-:W-:-:S13]  /*0820*/  ISETP.NE.AND.EX P0, PT, RZ, UR5, PT, P0 ;  /* 0x00000005ff007c0c */ /* 0x000fda000bf05300 */
[----:B------:R-:W-:Y:S05]  /*0830*/  @!P0 BRA `(.L_x_6) ;  /* 0x00000000001c8947 */ /* 0x000fea0003800000 */
[----:B-1----:R-:W1:Y:S02]  /*0840*/  LDC.64 R2, c[0x0][0x5a0] ;  /* 0x00016800ff027b82 */ /* 0x002e640000000a00 */
[----:B-1----:R-:W2:Y:S02]  /*0850*/  LDG.E.64 R2, desc[UR36][R2.64] ;  /* 0x0000002402027981 */ /* 0x002ea4000c1e1b00 */
[----:B--2---:R-:W-:-:S04]  /*0860*/  ISETP.NE.U32.AND P0, PT, R2, RZ, PT ;  /* 0x000000ff0200720c */ /* 0x004fc80003f05070 */
[----:B------:R-:W-:-:S13]  /*0870*/  ISETP.NE.AND.EX P0, PT, R3, RZ, PT, P0 ;  /* 0x000000ff0300720c */ /* 0x000fda0003f05300 */
[----:B------:R-:W-:Y:S05]  /*0880*/  @!P0 BRA `(.L_x_6) ;  /* 0x0000000000088947 */ /* 0x000fea0003800000 */
[----:B0-----:R2:W5:Y:S01]  /*0890*/  LD.E R89, desc[UR36][R2.64] ;  /* 0x0000002402597980 */ /* 0x001562000c101900 */
[----:B------:R-:W-:Y:S05]  /*08a0*/  BRA `(.L_x_7) ;  /* 0x0000000000247947 */ /* 0x000fea0003800000 */
.L_x_6:
[----:B------:R-:W-:Y:S02]  /*08b0*/  ULDC.64 UR4, c[0x0][0x590] ;  /* 0x0001640000047ab9 */ /* 0x000fe40000000a00 */
[----:B------:R-:W-:-:S04]  /*08c0*/  ISETP.NE.U32.AND P0, PT, RZ, UR4, PT ;  /* 0x00000004ff007c0c */ /* 0x000fc8000bf05070 */
[----:B------:R-:W-:-:S13]  /*08d0*/  ISETP.NE.AND.EX P0, PT, RZ, UR5, PT, P0 ;  /* 0x00000005ff007c0c */ /* 0x000fda000bf05300 */
[----:B------:R-:W-:Y:S05]  /*08e0*/  @!P0 BRA `(.L_x_8) ;  /* 0x00000000000c8947 */ /* 0x000fea0003800000 */
[----:B-1----:R-:W0:Y:S02]  /*08f0*/  LDC.64 R2, c[0x0][0x590] ;  /* 0x00016400ff027b82 */ /* 0x002e240000000a00 */
[----:B0-----:R0:W5:Y:S01]  /*0900*/  LDG.E R89, desc[UR36][R2.64] ;  /* 0x0000002402597981 */ /* 0x001162000c1e1900 */
[----:B------:R-:W-:Y:S05]  /*0910*/  BRA `(.L_x_7) ;  /* 0x0000000000087947 */ /* 0x000fea0003800000 */
.L_x_8:
[----:B------:R-:W-:Y:S02]  /*0920*/  ULDC UR4, c[0x0][0x584] ;  /* 0x0001610000047ab9 */ /* 0x000fe40000000800 */
[----:B0-----:R-:W-:-:S07]  /*0930*/  IMAD.U32 R89, RZ, RZ, UR4 ;  /* 0x00000004ff597e24 */ /* 0x001fce000f8e00ff */
.L_x_7:
[----:B012---:R-:W0:Y:S01]  /*0940*/  LDC R2, c[0x0][0x65c] ;  /* 0x00019700ff027b82 */ /* 0x007e220000000800 */
[----:B------:R-:W1:Y:S01]  /*0950*/  S2R R15, SR_CTAID.Y ;  /* 0x00000000000f7919 */ /* 0x000e620000002600 */
[----:B------:R-:W-:Y:S01]  /*0960*/  ULDC UR6, c[0x0][0x28c] ;  /* 0x0000a30000067ab9 */ /* 0x000fe20000000800 */
[----:B------:R-:W-:Y:S01]  /*0970*/  ISETP.NE.AND P0, PT, R7, 0x2, PT ;  /* 0x000000020700780c */ /* 0x000fe20003f05270 */
[----:B------:R-:W-:Y:S01]  /*0980*/  UIADD3 UR6, UR6, 0x3f, URZ ;  /* 0x0000003f06067890 */ /* 0x000fe2000fffe03f */
[----:B------:R-:W2:Y:S01]  /*0990*/  S2R R6, SR_CTAID.X ;  /* 0x0000000000067919 */ /* 0x000ea20000002500 */
[----:B------:R-:W-:Y:S01]  /*09a0*/  UMOV UR38, URZ ;  /* 0x0000003f00267c82 */ /* 0x000fe20008000000 */
[----:B------:R-:W-:Y:S01]  /*09b0*/  UMOV UR39, URZ ;  /* 0x0000003f00277c82 */ /* 0x000fe20008000000 */
[----:B------:R-:W-:Y:S01]  /*09c0*/  USHF.R.S32.HI UR7, URZ, 0x1f, UR6 ;  /* 0x0000001f3f077899 */ /* 0x000fe20008011406 */
[----:B------:R-:W-:-:S03]  /*09d0*/  ULDC.64 UR8, c[0x0][0x650] ;  /* 0x0001940000087ab9 */ /* 0x000fc60000000a00 */
[----:B------:R-:W-:-:S04]  /*09e0*/  ULEA.HI UR7, UR7, UR6, URZ, 0x6 ;  /* 0x0000000607077291 */ /* 0x000fc8000f8f303f */
[----:B------:R-:W-:Y:S01]  /*09f0*/  USHF.R.S32.HI UR40, URZ, 0x6, UR7 ;  /* 0x000000063f287899 */ /* 0x000fe20008011407 */
[----:B0-----:R-:W-:-:S13]  /*0a00*/  ISETP.NE.AND P1, PT, R2, 0x1, PT ;  /* 0x000000010200780c */ /* 0x001fda0003f25270 */
[----:B------:R-:W2:Y:S01]  /*0a10*/  @P1 LDC R17, c[0x0][0x10] ;  /* 0x00000400ff111b82 */ /* 0x000ea20000000800 */
[----:B-1----:R-:W-:Y:S02]  /*0a20*/  @P1 IMAD.MOV.U32 R8, RZ, RZ, R15 ;  /* 0x000000ffff081224 */ /* 0x002fe400078e000f */
[----:B------:R-:W-:Y:S02]  /*0a30*/  @P1 IMAD.MOV.U32 R9, RZ, RZ, RZ ;  /* 0x000000ffff091224 */ /* 0x000fe400078e00ff */
[----:B------:R-:W-:-:S03]  /*0a40*/  @P1 IMAD.MOV.U32 R7, RZ, RZ, RZ ;  /* 0x000000ffff071224 */ /* 0x000fc600078e00ff */
[----:B------:R-:W0:Y:S01]  /*0a50*/  @!P1 LDC R3, c[0x0][0xc] ;  /* 0x00000300ff039b82 */ /* 0x000e220000000800 */
[----:B------:R-:W-:Y:S01]  /*0a60*/  ULDC UR4, c[0x0][0xc] ;  /* 0x0000030000047ab9 */ /* 0x000fe20000000800 */
[----:B------:R-:W-:Y:S02]  /*0a70*/  ULDC UR5, c[0x0][0x10] ;  /* 0x0000040000057ab9 */ /* 0x000fe40000000800 */
[----:B------:R-:W-:-:S04]  /*0a80*/  UIMAD.WIDE.U32 UR4, UR4, UR5, URZ ;  /* 0x00000005040472a5 */ /* 0x000fc8000f8e003f */
[----:B------:R-:W1:Y:S01]  /*0a90*/  LDC R0, c[0x0][0x14] ;  /* 0x00000500ff007b82 */ /* 0x000e620000000800 */
[----:B--2---:R-:W-:-:S04]  /*0aa0*/  @P1 IMAD.WIDE.U32 R16, R6, R17, R8 ;  /* 0x0000001106101225 */ /* 0x004fc800078e0008 */
[----:B------:R-:W-:Y:S02]  /*0ab0*/  @P1 IMAD.IADD R17, R17, 0x1, R7 ;  /* 0x0000000111111824 */ /* 0x000fe400078e0207 */
[----:B------:R-:W-:Y:S02]  /*0ac0*/  IMAD.MOV.U32 R7, RZ, RZ, RZ ;  /* 0x000000ffff077224 */ /* 0x000fe400078e00ff */
[----:B0-----:R-:W-:-:S04]  /*0ad0*/  @!P1 IMAD.WIDE.U32 R8, R3, R15, R6 ;  /* 0x0000000f03089225 */ /* 0x001fc800078e0006 */
[----:B------:R-:W-:Y:S02]  /*0ae0*/  @!P1 IMAD.MOV.U32 R16, RZ, RZ, R8 ;  /* 0x000000ffff109224 */ /* 0x000fe400078e0008 */
[----:B-1----:R-:W-:-:S04]  /*0af0*/  IMAD.WIDE.U32 R10, R0, UR4, RZ ;  /* 0x00000004000a7c25 */ /* 0x002fc8000f8e00ff */
[----:B------:R-:W-:Y:S01]  /*0b00*/  IMAD R3, R0, UR5, RZ ;  /* 0x0000000500037c24 */ /* 0x000fe2000f8e02ff */
[----:B------:R0:W-:Y:S01]  /*0b10*/  STL.64 [R1], R10 ;  /* 0x0000000a01007387 */ /* 0x0001e20000100a00 */
[----:B------:R-:W-:Y:S02]  /*0b20*/  @!P1 IMAD.MOV.U32 R17, RZ, RZ, R9 ;  /* 0x000000ffff119224 */ /* 0x000fe400078e0009 */
[----:B------:R-:W-:Y:S01]  /*0b30*/  IMAD.IADD R0, R11, 0x1, R3 ;  /* 0x000000010b007824 */ /* 0x000fe200078e0203 */
[----:B------:R-:W-:Y:S06]  /*0b40*/  @P0 BRA `(.L_x_9) ;  /* 0x0000000000200947 */ /* 0x000fec0003800000 */
[----:B------:R-:W-:Y:S01]  /*0b50*/  UISETP.GE.U32.AND UP0, UPT, UR40, 0x6, UPT ;  /* 0x000000062800788c */ /* 0x000fe2000bf06070 */
[----:B------:R-:W-:Y:S01]  /*0b60*/  IADD3 R16, P0, R16, R10, RZ ;  /* 0x0000000a10107210 */ /* 0x000fe20007f1e0ff */
[----:B------:R-:W-:Y:S01]  /*0b70*/  UIMAD.WIDE.U32 UR4, UR40, -0x55555555, URZ ;  /* 0xaaaaaaab280478a5 */ /* 0x000fe2000f8e003f */
[----:B------:R-:W-:-:S03]  /*0b80*/  UMOV UR39, URZ ;  /* 0x0000003f00277c82 */ /* 0x000fc60008000000 */
[----:B------:R-:W-:Y:S01]  /*0b90*/  USHF.R.U32.HI UR4, URZ, 0x2, UR5 ;  /* 0x000000023f047899 */ /* 0x000fe20008011605 */
[----:B------:R-:W-:-:S03]  /*0ba0*/  IMAD.X R17, R0, 0x1, R17, P0 ;  /* 0x0000000100117824 */ /* 0x000fc600000e0611 */
[----:B------:R-:W-:Y:S02]  /*0bb0*/  UIMAD UR38, UR4, -0x6, UR40 ;  /* 0xfffffffa042678a4 */ /* 0x000fe4000f8e0228 */
[----:B------:R-:W-:-:S12]  /*0bc0*/  @UP0 ULOP3.LUT UR39, UR4, 0x1, URZ, 0xc0, !UPT ;  /* 0x0000000104270892 */ /* 0x000fd8000f8ec03f */
.L_x_9:
[----:B------:R-:W-:Y:S01]  /*0bd0*/  ISETP.GE.U32.AND P0, PT, R16, UR8, PT ;  /* 0x0000000810007c0c */ /* 0x000fe2000bf06070 */
[----:B------:R-:W-:Y:S01]  /*0be0*/  IMAD.MOV.U32 R22, RZ, RZ, -0x1 ;  /* 0xffffffffff167424 */ /* 0x000fe200078e00ff */
[----:B------:R-:W-:Y:S01]  /*0bf0*/  PRMT R3, RZ, 0x7610, R3 ;  /* 0x00007610ff037816 */ /* 0x000fe20000000003 */
[----:B------:R-:W-:Y:S01]  /*0c00*/  IMAD.MOV.U32 R18, RZ, RZ, -0x1 ;  /* 0xffffffffff127424 */ /* 0x000fe200078e00ff */
[----:B------:R-:W-:Y:S01]  /*0c10*/  ISETP.GE.U32.AND.EX P0, PT, R17, UR9, PT, P0 ;  /* 0x0000000911007c0c */ /* 0x000fe2000bf06100 */
[----:B------:R-:W-:-:S12]  /*0c20*/  IMAD.MOV.U32 R19, RZ, RZ, -0x1 ;  /* 0xffffffffff137424 */ /* 0x000fd800078e00ff */
[----:B------:R-:W-:Y:S05]  /*0c30*/  @P0 BRA `(.L_x_10) ;  /* 0x0000000400580947 */ /* 0x000fea0003800000 */
[----:B------:R-:W1:Y:S01]  /*0c40*/  LDC.64 R20, c[0x0][0x628] ;  /* 0x00018a00ff147b82 */ /* 0x000e620000000a00 */
[----:B------:R-:W-:Y:S02]  /*0c50*/  IMAD.MOV.U32 R8, RZ, RZ, R16 ;  /* 0x000000ffff087224 */ /* 0x000fe400078e0010 */
[----:B------:R-:W-:-:S05]  /*0c60*/  IMAD.MOV.U32 R9, RZ, RZ, R17 ;  /* 0x000000ffff097224 */ /* 0x000fca00078e0011 */
[----:B------:R-:W2:Y:S08]  /*0c70*/  LDC R18, c[0x0][0x630] ;  /* 0x00018c00ff127b82 */ /* 0x000eb00000000800 */
[----:B------:R-:W3:Y:S01]  /*0c80*/  LDC.64 R24, c[0x0][0x620] ;  /* 0x00018800ff187b82 */ /* 0x000ee20000000a00 */
[----:B-1----:R-:W-:-:S04]  /*0c90*/  ISETP.NE.U32.AND P0, PT, R20, RZ, PT ;  /* 0x000000ff1400720c */ /* 0x002fc80003f05070 */
[----:B------:R-:W-:-:S13]  /*0ca0*/  ISETP.NE.AND.EX P0, PT, R21, RZ, PT, P0 ;  /* 0x000000ff1500720c */ /* 0x000fda0003f05300 */
[----:B--23--:R-:W-:Y:S05]  /*0cb0*/  @!P0 BRA `(.L_x_11) ;  /* 0x0000000000288947 */ /* 0x00cfea0003800000 */
[----:B------:R-:W1:Y:S02]  /*0cc0*/  LDC R3, c[0x0][0x634] ;  /* 0x00018d00ff037b82 */ /* 0x000e640000000800 */
[----:B-1----:R-:W-:-:S05]  /*0cd0*/  IADD3 R3, P0, R16, R3, RZ ;  /* 0x0000000310037210 */ /* 0x002fca0007f1e0ff */
[----:B------:R-:W-:-:S04]  /*0ce0*/  IMAD.X R19, RZ, RZ, R17, P0 ;  /* 0x000000ffff137224 */ /* 0x000fc800000e0611 */
[----:B------:R-:W-:-:S04]  /*0cf0*/  IMAD.WIDE.U32 R8, R19, R20, RZ ;  /* 0x0000001413087225 */ /* 0x000fc800078e00ff */
[----:B0-----:R-:W-:-:S04]  /*0d00*/  IMAD.WIDE.U32 R10, P0, R3, R21, R8 ;  /* 0x00000015030a7225 */ /* 0x001fc80007800008 */
[----:B------:R-:W-:-:S04]  /*0d10*/  IMAD.WIDE.U32 R8, R3, R20, RZ ;  /* 0x0000001403087225 */ /* 0x000fc800078e00ff */
[----:B------:R-:W-:Y:S01]  /*0d20*/  IMAD.X R13, RZ, RZ, RZ, P0 ;  /* 0x000000ffff0d7224 */ /* 0x000fe200000e06ff */
[----:B------:R-:W-:Y:S01]  /*0d30*/  IADD3 RZ, P0, R9, R10, RZ ;  /* 0x0000000a09ff7210 */ /* 0x000fe20007f1e0ff */
[----:B------:R-:W-:-:S04]  /*0d40*/  IMAD.MOV.U32 R12, RZ, RZ, R11 ;  /* 0x000000ffff0c7224 */ /* 0x000fc800078e000b */
[----:B------:R-:W-:-:S08]  /*0d50*/  IMAD.WIDE.U32.X R8, R19, R21, R12, P0 ;  /* 0x0000001513087225 */ /* 0x000fd000000e040c */
.L_x_11:
[-CC-:B------:R-:W-:Y:S01]  /*0d60*/  SHF.R.U64 R30, R8, R18.reuse, R9.reuse ;  /* 0x00000012081e7219 */ /* 0x180fe20000001209 */
[----:B------:R-:W1:Y:S01]  /*0d70*/  LDC R12, c[0x0][0x618] ;  /* 0x00018600ff0c7b82 */ /* 0x000e620000000800 */
[----:B------:R-:W-:Y:S01]  /*0d80*/  SHF.R.U32.HI R7, RZ, R18, R9 ;  /* 0x00000012ff077219 */ /* 0x000fe20000011609 */
[----:B------:R-:W-:Y:S01]  /*0d90*/  ULDC UR4, c[0x0][0x150] ;  /* 0x0000540000047ab9 */ /* 0x000fe20000000800 */
[----:B0-----:R-:W-:Y:S02]  /*0da0*/  IADD3 R11, P0, RZ, -R30, RZ ;  /* 0x8000001eff0b7210 */ /* 0x001fe40007f1e0ff */
[----:B------:R-:W-:-:S03]  /*0db0*/  I2FP.F32.U32 R3, R6 ;  /* 0x0000000600037245 */ /* 0x000fc60000201000 */
[----:B------:R-:W0:Y:S01]  /*0dc0*/  LDC.64 R26, c[0x0][0x640] ;  /* 0x00019000ff1a7b82 */ /* 0x000e220000000a00 */
[----:B------:R-:W-:Y:S02]  /*0dd0*/  IMAD.X R13, RZ, RZ, ~R7, P0 ;  /* 0x000000ffff0d7224 */ /* 0x000fe400000e0e07 */
[----:B------:R-:W-:Y:S01]  /*0de0*/  FMUL R3, R3, UR4 ;  /* 0x0000000403037c20 */ /* 0x000fe20008400000 */
[----:B------:R-:W-:Y:S01]  /*0df0*/  IMAD.WIDE.U32 R8, R11, R24, R16 ;  /* 0x000000180b087225 */ /* 0x000fe200078e0010 */
[----:B------:R-:W-:-:S03]  /*0e00*/  ULDC UR4, c[0x0][0x154] ;  /* 0x0000550000047ab9 */ /* 0x000fc60000000800 */
[----:B------:R-:W-:Y:S01]  /*0e10*/  IMAD R10, R13, R24, RZ ;  /* 0x000000180d0a7224 */ /* 0x000fe200078e02ff */
[----:B------:R-:W2:Y:S01]  /*0e20*/  LDC R7, c[0x0][0x144] ;  /* 0x00005100ff077b82 */ /* 0x000ea20000000800 */
[----:B------:R-:W3:Y:S02]  /*0e30*/  F2I.U32.TRUNC.NTZ R3, R3 ;  /* 0x0000000300037305 */ /* 0x000ee4000020f000 */
[----:B------:R-:W-:-:S04]  /*0e40*/  IMAD R11, R11, R25, R10 ;  /* 0x000000190b0b7224 */ /* 0x000fc800078e020a */
[----:B------:R-:W-:Y:S01]  /*0e50*/  IMAD.IADD R9, R9, 0x1, R11 ;  /* 0x0000000109097824 */ /* 0x000fe200078e020b */
[----:B------:R-:W4:Y:S01]  /*0e60*/  LDC R18, c[0x0][0x608] ;  /* 0x00018200ff127b82 */ /* 0x000f220000000800 */
[----:B------:R-:W-:-:S03]  /*0e70*/  IMAD.MOV.U32 R11, RZ, RZ, -0x1 ;  /* 0xffffffffff0b7424 */ /* 0x000fc600078e00ff */
[-C--:B-1----:R-:W-:Y:S02]  /*0e80*/  SHF.R.U64 R22, R8, R12.reuse, R9 ;  /* 0x0000000c08167219 */ /* 0x082fe40000001209 */
[----:B------:R-:W-:Y:S02]  /*0e90*/  I2FP.F32.U32 R8, R15 ;  /* 0x0000000f00087245 */ /* 0x000fe40000201000 */
[----:B------:R-:W1:Y:S01]  /*0ea0*/  LDC R24, c[0x0][0x658] ;  /* 0x00019600ff187b82 */ /* 0x000e620000000800 */
[----:B0-----:R-:W-:Y:S01]  /*0eb0*/  ISETP.NE.U32.AND P0, PT, R26, RZ, PT ;  /* 0x000000ff1a00720c */ /* 0x001fe20003f05070 */
[----:B---3--:R-:W-:Y:S01]  /*0ec0*/  IMAD.MOV R10, RZ, RZ, -R3 ;  /* 0x000000ffff0a7224 */ /* 0x008fe200078e0a03 */
[----:B------:R-:W-:Y:S01]  /*0ed0*/  SHF.R.U32.HI R9, RZ, R12, R9 ;  /* 0x0000000cff097219 */ /* 0x000fe20000011609 */
[----:B------:R-:W-:Y:S01]  /*0ee0*/  FMUL R8, R8, UR4 ;  /* 0x0000000408087c20 */ /* 0x000fe20008400000 */
[----:B------:R-:W-:-:S03]  /*0ef0*/  ISETP.NE.AND.EX P0, PT, R27, RZ, PT, P0 ;  /* 0x000000ff1b00720c */ /* 0x000fc60003f05300 */
[----:B------:R-:W0:Y:S01]  /*0f00*/  LDC R20, c[0x0][0x148] ;  /* 0x00005200ff147b82 */ /* 0x000e220000000800 */
[----:B--2---:R-:W-:-:S07]  /*0f10*/  IMAD R3, R7, R10, R6 ;  /* 0x0000000a07037224 */ /* 0x004fce00078e0206 */
[----:B------:R-:W2:Y:S01]  /*0f20*/  LDC R21, c[0x0][0x600] ;  /* 0x00018000ff157b82 */ /* 0x000ea20000000800 */
[-CC-:B----4-:R-:W-:Y:S02]  /*0f30*/  SHF.R.U64 R32, R22, R18.reuse, R9.reuse ;  /* 0x0000001216207219 */ /* 0x190fe40000001209 */
[----:B------:R-:W-:Y:S01]  /*0f40*/  SHF.R.U32.HI R7, RZ, R18, R9 ;  /* 0x00000012ff077219 */ /* 0x000fe20000011609 */
[----:B------:R-:W-:Y:S01]  /*0f50*/  IMAD.MOV.U32 R9, RZ, RZ, 0x1 ;  /* 0x00000001ff097424 */ /* 0x000fe200078e00ff */
[----:B------:R3:W4:Y:S03]  /*0f60*/  F2I.U32.TRUNC.NTZ R18, R8 ;  /* 0x0000000800127305 */ /* 0x000726000020f000 */
[----:B------:R-:W0:Y:S01]  /*0f70*/  LDC R25, c[0x0][0x648] ;  /* 0x00019200ff197b82 */ /* 0x000e220000000800 */
[-C--:B-1----:R-:W-:Y:S02]  /*0f80*/  SHF.L.U32 R6, R11, R24.reuse, RZ ;  /* 0x000000180b067219 */ /* 0x082fe400000006ff */
[----:B------:R-:W-:-:S02]  /*0f90*/  SHF.R.U64 R34, R32, R24, R7 ;  /* 0x0000001820227219 */ /* 0x000fc40000001207 */
[----:B------:R-:W-:Y:S02]  /*0fa0*/  LOP3.LUT R13, RZ, R6, RZ, 0x33, !PT ;  /* 0x00000006ff0d7212 */ /* 0x000fe400078e33ff */
[-C--:B------:R-:W-:Y:S01]  /*0fb0*/  SHF.R.U32.HI R7, RZ, R24.reuse, R7 ;  /* 0x00000018ff077219 */ /* 0x080fe20000011607 */
[----:B------:R-:W1:Y:S01]  /*0fc0*/  LDC R29, c[0x0][0x638] ;  /* 0x00018e00ff1d7b82 */ /* 0x000e620000000800 */
[----:B------:R-:W-:Y:S01]  /*0fd0*/  SHF.L.U32 R12, R9, R24, RZ ;  /* 0x00000018090c7219 */ /* 0x000fe200000006ff */
[----:B------:R-:W-:-:S06]  /*0fe0*/  IMAD.MOV.U32 R6, RZ, RZ, R34 ;  /* 0x000000ffff067224 */ /* 0x000fcc00078e0022 */
[----:B------:R-:W0:Y:S01]  /*0ff0*/  LDC R28, c[0x0][0x610] ;  /* 0x00018400ff1c7b82 */ /* 0x000e220000000800 */
[----:B---34-:R-:W-:Y:S05]  /*1000*/  @!P0 BRA `(.L_x_12) ;  /* 0x0000000000288947 */ /* 0x018fea0003800000 */
[----:B------:R-:W3:Y:S02]  /*1010*/  LDC R11, c[0x0][0x64c] ;  /* 0x00019300ff0b7b82 */ /* 0x000ee40000000800 */
[----:B---3--:R-:W-:-:S05]  /*1020*/  IADD3 R11, P0, R34, R11, RZ ;  /* 0x0000000b220b7210 */ /* 0x008fca0007f1e0ff */
[----:B------:R-:W-:-:S04]  /*1030*/  IMAD.X R19, RZ, RZ, R7, P0 ;  /* 0x000000ffff137224 */ /* 0x000fc800000e0607 */
[----:B------:R-:W-:-:S04]  /*1040*/  IMAD.WIDE.U32 R6, R19, R26, RZ ;  /* 0x0000001a13067225 */ /* 0x000fc800078e00ff */
[----:B------:R-:W-:-:S04]  /*1050*/  IMAD.WIDE.U32 R8, P0, R11, R27, R6 ;  /* 0x0000001b0b087225 */ /* 0x000fc80007800006 */
[----:B------:R-:W-:-:S04]  /*1060*/  IMAD.WIDE.U32 R6, R11, R26, RZ ;  /* 0x0000001a0b067225 */ /* 0x000fc800078e00ff */
[----:B------:R-:W-:Y:S01]  /*1070*/  IMAD.X R11, RZ, RZ, RZ, P0 ;  /* 0x000000ffff0b7224 */ /* 0x000fe200000e06ff */
[----:B------:R-:W-:Y:S01]  /*1080*/  IADD3 RZ, P0, R7, R8, RZ ;  /* 0x0000000807ff7210 */ /* 0x000fe20007f1e0ff */
[----:B------:R-:W-:-:S04]  /*1090*/  IMAD.MOV.U32 R10, RZ, RZ, R9 ;  /* 0x000000ffff0a7224 */ /* 0x000fc800078e0009 */
[----:B------:R-:W-:-:S08]  /*10a0*/  IMAD.WIDE.U32.X R6, R19, R27, R10, P0 ;  /* 0x0000001b13067225 */ /* 0x000fd000000e040a */
.L_x_12:
[----:B0-----:R-:W-:Y:S01]  /*10b0*/  SHF.R.U64 R6, R6, R25, R7 ;  /* 0x0000001906067219 */ /* 0x001fe20000001207 */
[----:B--2---:R-:W-:Y:S01]  /*10c0*/  VIADD R7, R21, 0xffffffff ;  /* 0xffffffff15077836 */ /* 0x004fe20000000000 */
[----:B------:R-:W-:Y:S01]  /*10d0*/  LOP3.LUT R13, R32, R13, RZ, 0xc0, !PT ;  /* 0x0000000d200d7212 */ /* 0x000fe200078ec0ff */
[----:B------:R-:W-:Y:S02]  /*10e0*/  IMAD.MOV R18, RZ, RZ, -R18 ;  /* 0x000000ffff127224 */ /* 0x000fe400078e0a12 */
[----:B------:R-:W-:Y:S01]  /*10f0*/  IMAD.MOV R8, RZ, RZ, -R6 ;  /* 0x000000ffff087224 */ /* 0x000fe200078e0a06 */
[----:B------:R-:W-:Y:S01]  /*1100*/  LOP3.LUT R7, R22, R7, RZ, 0xc0, !PT ;  /* 0x0000000716077212 */ /* 0x000fe200078ec0ff */
[----:B------:R-:W-:Y:S02]  /*1110*/  IMAD R12, R12, R6, R13 ;  /* 0x000000060c0c7224 */ /* 0x000fe400078e020d */
[----:B------:R-:W-:Y:S02]  /*1120*/  @P1 IMAD R3, R20, R18, R15 ;  /* 0x0000001214031224 */ /* 0x000fe400078e020f */
[----:B-1----:R-:W-:-:S02]  /*1130*/  IMAD R6, R8, R29, R34 ;  /* 0x0000001d08067224 */ /* 0x002fc400078e0222 */
[----:B------:R-:W-:Y:S02]  /*1140*/  IMAD R22, R12, R28, R3 ;  /* 0x0000001c0c167224 */ /* 0x000fe400078e0203 */
[----:B------:R-:W-:Y:S02]  /*1150*/  IMAD R7, R6, R21, R7 ;  /* 0x0000001506077224 */ /* 0x000fe400078e0207 */
[----:B------:R-:W-:Y:S02]  /*1160*/  IMAD.MOV.U32 R3, RZ, RZ, 0x1 ;  /* 0x00000001ff037424 */ /* 0x000fe400078e00ff */
[----:B------:R-:W-:Y:S01]  /*1170*/  IMAD.MOV.U32 R19, RZ, RZ, R30 ;  /* 0x000000ffff137224 */ /* 0x000fe200078e001e */
[----:B------:R-:W-:Y:S02]  /*1180*/  SEL R18, R7, R22, !P1 ;  /* 0x0000001607127207 */ /* 0x000fe40004800000 */
[----:B------:R-:W-:-:S07]  /*1190*/  SEL R22, R22, R7, !P1 ;  /* 0x0000000716167207 */ /* 0x000fce0004800000 */
.L_x_10:
[----:B------:R-:W-:Y:S05]  /*11a0*/  @!P2 BRA `(.L_x_13) ;  /* 0x000000540070a947 */ /* 0x000fea0003800000 */
[----:B------:R-:W-:-:S13]  /*11b0*/  ISETP.GT.U32.AND P0, PT, R31, 0x1, PT ;  /* 0x000000011f00780c */ /* 0x000fda0003f04070 */
[----:B------:R-:W-:Y:S05]  /*11c0*/  @P0 EXIT ;  /* 0x000000000000094d */ /* 0x000fea0003800000 */
.L_x_14:
[----:B------:R-:W-:-:S08]  /*11d0*/  NOP ;  /* 0x0000000000007918 */ /* 0x000fd00000000000 */
[----:B------:R-:W1:Y:S02]  /*11e0*/  USETMAXREG.TRY_ALLOC.CTAPOOL UP0, 0xe8 ;  /* 0x000000e8000079c8 */ /* 0x000e640008000600 */
[----:B-1----:R-:W-:-:S13]  /*11f0*/  PLOP3.LUT P0, PT, PT, PT, UP0, 0x80, 0x0 ;  /* 0x000000000000781c */ /* 0x002fda0003f0f008 */
[----:B------:R-:W-:Y:S05]  /*1200*/  @!P0 BRA `(.L_x_14) ;  /* 0xfffffffc00f08947 */ /* 0x000fea000383ffff */
[----:B------:R-:W-:-:S13]  /*1210*/  LOP3.LUT P0, RZ, R3, 0xff, RZ, 0xc0, !PT ;  /* 0x000000ff03ff7812 */ /* 0x000fda000780c0ff */
[----:B------:R-:W-:Y:S05]  /*1220*/  @!P0 EXIT ;  /* 0x000000000000894d */ /* 0x000fea0003800000 */
[----:B------:R-:W2:Y:S01]  /*1230*/  LDL.64 R8, [R1] ;  /* 0x0000000001087983 */ /* 0x000ea20000100a00 */
[----:B------:R-:W-:Y:S01]  /*1240*/  SHF.R.S32.HI R4, RZ, 0x1f, R5 ;  /* 0x0000001fff047819 */ /* 0x000fe20000011405 */
[----:B------:R-:W1:Y:S01]  /*1250*/  S2UR UR4, SR_CgaCtaId ;  /* 0x00000000000479c3 */ /* 0x000e620000008800 */
[----:B------:R-:W-:Y:S01]  /*1260*/  UISETP.LT.AND UP0, UPT, UR40, 0x1, UPT ;  /* 0x000000012800788c */ /* 0x000fe2000bf01270 */
[----:B------:R-:W-:Y:S01]  /*1270*/  LOP3.LUT R102, R23, 0x1, RZ, 0xfc, !PT ;  /* 0x0000000117667812 */ /* 0x000fe200078efcff */
[----:B------:R-:W-:Y:S01]  /*1280*/  UIADD3 UR5, UR43, -0x1, URZ ;  /* 0xffffffff2b057890 */ /* 0x000fe2000fffe03f */
[CC--:B------:R-:W-:Y:S01]  /*1290*/  LEA.HI R3, R4.reuse, R5.reuse, RZ, 0x2 ;  /* 0x0000000504037211 */ /* 0x0c0fe200078f10ff */
[----:B------:R-:W-:Y:S01]  /*12a0*/  USEL UR42, UR40, 0x1, UP0 ;  /* 0x00000001282a7887 */ /* 0x000fe20008000000 */
[----:B------:R-:W-:Y:S01]  /*12b0*/  LEA.HI R4, R4, R5, RZ, 0x5 ;  /* 0x0000000504047211 */ /* 0x000fe200078f28ff */
[----:B------:R-:W-:Y:S01]  /*12c0*/  UMOV UR41, 0x400 ;  /* 0x0000040000297882 */ /* 0x000fe20000000000 */
[--C-:B------:R-:W-:Y:S01]  /*12d0*/  SHF.R.S32.HI R90, RZ, 0x2, R3.reuse ;  /* 0x00000002ff5a7819 */ /* 0x100fe20000011403 */
[----:B------:R-:W3:Y:S01]  /*12e0*/  LDC R96, c[0x0][0x658] ;  /* 0x00019600ff607b82 */ /* 0x000ee20000000800 */
[----:B------:R-:W-:Y:S01]  /*12f0*/  SHF.R.S32.HI R7, RZ, 0x1f, R3 ;  /* 0x0000001fff077819 */ /* 0x000fe20000011403 */
[----:B------:R-:W-:Y:S01]  /*1300*/  UISETP.NE.AND UP0, UPT, UR5, URZ, UPT ;  /* 0x0000003f0500728c */ /* 0x000fe2000bf05270 */
[----:B------:R-:W-:Y:S01]  /*1310*/  LOP3.LUT R6, R3, 0xfffffffc, RZ, 0xc0, !PT ;  /* 0xfffffffc03067812 */ /* 0x000fe200078ec0ff */
[----:B------:R-:W-:Y:S01]  /*1320*/  ULDC UR6, c[0x0][0x284] ;  /* 0x0000a10000067ab9 */ /* 0x000fe20000000800 */
[----:B------:R-:W-:Y:S01]  /*1330*/  LEA.HI R7, R7, R90, RZ, 0x3 ;  /* 0x0000005a07077211 */ /* 0x000fe200078f18ff */
[----:B------:R-:W-:Y:S01]  /*1340*/  USHF.L.U32 UR45, UR40, 0x1, URZ ;  /* 0x00000001282d7899 */ /* 0x000fe2000800063f */
[----:B------:R-:W-:Y:S01]  /*1350*/  SHF.R.S32.HI R3, RZ, 0x5, R4 ;  /* 0x00000005ff037819 */ /* 0x000fe20000011404 */
[----:B------:R-:W4:Y:S01]  /*1360*/  LDC.64 R94, c[0x0][0x5c8] ;  /* 0x00017200ff5e7b82 */ /* 0x000f220000000a00 */
[----:B------:R-:W-:Y:S01]  /*1370*/  LOP3.LUT R7, R7, 0xfffffff8, RZ, 0xc0, !PT ;  /* 0xfffffff807077812 */ /* 0x000fe200078ec0ff */
[----:B------:R-:W-:Y:S01]  /*1380*/  IMAD.IADD R6, R5, 0x1, -R6 ;  /* 0x0000000105067824 */ /* 0x000fe200078e0a06 */
[----:B------:R-:W-:Y:S01]  /*1390*/  UIADD3 UR42, -UR42, UR40, URZ ;  /* 0x000000282a2a7290 */ /* 0x000fe2000fffe13f */
[----:B------:R-:W-:-:S02]  /*13a0*/  IMAD.MOV.U32 R5, RZ, RZ, 0x1 ;  /* 0x00000001ff057424 */ /* 0x000fc400078e00ff */
[----:B------:R-:W-:Y:S01]  /*13b0*/  IMAD.IADD R90, R90, 0x1, -R7 ;  /* 0x000000015a5a7824 */ /* 0x000fe200078e0a07 */
[----:B-1----:R-:W-:Y:S01]  /*13c0*/  ULEA UR41, UR4, UR41, 0x18 ;  /* 0x0000002904297291 */ /* 0x002fe2000f8ec03f */
[----:B------:R-:W1:Y:S01]  /*13d0*/  LDC R97, c[0x0][0x288] ;  /* 0x0000a200ff617b82 */ /* 0x000e620000000800 */
[----:B------:R-:W-:Y:S01]  /*13e0*/  USHF.L.U32 UR4, UR5, 0x3, URZ ;  /* 0x0000000305047899 */ /* 0x000fe2000800063f */
[--C-:B------:R-:W-:Y:S01]  /*13f0*/  IMAD R101, R3, -0x10, -R90.reuse ;  /* 0xfffffff003657824 */ /* 0x100fe200078e0a5a */
[--C-:B------:R-:W-:Y:S01]  /*1400*/  SHF.R.S32.HI R91, RZ, 0x1f, R90.reuse ;  /* 0x0000001fff5b7819 */ /* 0x100fe2000001145a */
[----:B------:R-:W-:Y:S01]  /*1410*/  USEL UR5, URZ, 0x1, UP0 ;  /* 0x000000013f057887 */ /* 0x000fe20008000000 */
[----:B------:R-:W-:Y:S01]  /*1420*/  IMAD.SHL.U32 R92, R6, 0x2, RZ ;  /* 0x00000002065c7824 */ /* 0x000fe200078e00ff */
[----:B------:R-:W-:Y:S01]  /*1430*/  UIADD3 UR46, UR41, 0x70, URZ ;  /* 0x00000070292e7890 */ /* 0x000fe2000fffe03f */
[----:B------:R-:W-:Y:S01]  /*1440*/  VIADD R101, R101, UR6 ;  /* 0x0000000665657c36 */ /* 0x000fe20008000000 */
[----:B------:R-:W0:Y:S01]  /*1450*/  LDC R99, c[0x0][0x600] ;  /* 0x00018000ff637b82 */ /* 0x000e220000000800 */
[----:B------:R-:W-:Y:S01]  /*1460*/  IMAD.WIDE R90, R3, 0x10, R90 ;  /* 0x00000010035a7825 */ /* 0x000fe200078e025a */
[----:B------:R-:W-:Y:S01]  /*1470*/  ULOP3.LUT UR4, UR4, 0x8, URZ, 0xc0, !UPT ;  /* 0x0000000804047892 */ /* 0x000fe2000f8ec03f */
[----:B------:R-:W-:Y:S01]  /*1480*/  SHF.R.S32.HI R93, RZ, 0x1f, R92 ;  /* 0x0000001fff5d7819 */ /* 0x000fe2000001145c */
[----:B------:R-:W-:Y:S01]  /*1490*/  ULEA UR43, UR43, UR46, 0x3 ;  /* 0x0000002e2b2b7291 */ /* 0x000fe2000f8e183f */
[----:B------:R-:W-:Y:S01]  /*14a0*/  IMAD.MOV.U32 R3, RZ, RZ, -0x1 ;  /* 0xffffffffff037424 */ /* 0x000fe200078e00ff */
[----:B------:R-:W-:Y:S01]  /*14b0*/  ULOP3.LUT UR47, UR4, 0x8, URZ, 0x3c, !UPT ;  /* 0x00000008042f7892 */ /* 0x000fe2000f8e3c3f */
[----:B------:R-:W-:Y:S01]  /*14c0*/  IMAD.U32 R103, RZ, RZ, UR5 ;  /* 0x00000005ff677e24 */ /* 0x000fe2000f8e00ff */
[C---:B----4-:R-:W-:Y:S01]  /*14d0*/  SHF.L.U64.HI R95, R94.reuse, 0x3, R95 ;  /* 0x000000035e5f7819 */ /* 0x050fe2000001025f */
[----:B------:R-:W-:Y:S01]  /*14e0*/  IMAD.SHL.U32 R94, R94, 0x8, RZ ;  /* 0x000000085e5e7824 */ /* 0x000fe200078e00ff */
[-C--:B---3--:R-:W-:Y:S01]  /*14f0*/  SHF.L.U32 R3, R3, R96.reuse, RZ ;  /* 0x0000006003037219 */ /* 0x088fe200000006ff */
[----:B------:R-:W-:Y:S01]  /*1500*/  ULOP3.LUT UR44, UR4, 0x18, URZ, 0x3c, !UPT ;  /* 0x00000018042c7892 */ /* 0x000fe2000f8e3c3f */
[----:B------:R-:W-:-:S02]  /*1510*/  SHF.L.U32 R96, R5, R96, RZ ;  /* 0x0000006005607219 */ /* 0x000fc400000006ff */
[----:B------:R-:W-:Y:S01]  /*1520*/  LOP3.LUT R100, RZ, R3, RZ, 0x33, !PT ;  /* 0x00000003ff647212 */ /* 0x000fe200078e33ff */
[----:B-1----:R-:W-:Y:S02]  /*1530*/  IMAD R97, R6, -0x2, R97 ;  /* 0xfffffffe06617824 */ /* 0x002fe400078e0261 */
[----:B0-----:R-:W-:Y:S01]  /*1540*/  VIADD R99, R99, 0xffffffff ;  /* 0xffffffff63637836 */ /* 0x001fe20000000000 */
[----:B--2---:R-:W-:-:S07]  /*1550*/  SHF.L.U64.HI R98, R8, 0x1, R0 ;  /* 0x0000000108627819 */ /* 0x004fce0000010200 */
.L_x_162:
[----:B------:R-:W-:-:S04]  /*1560*/  SHF.L.U32 R0, R103, 0x1f, RZ ;  /* 0x0000001f67007819 */ /* 0x000fc800000006ff */
[----:B------:R-:W0:Y:S02]  /*1570*/  SYNCS.PHASECHK.TRANS64.TRYWAIT P0, [UR43+-0x8], R0 ;  /* 0xfffff800ff0075a7 */ /* 0x000e24000800016b */
[----:B01-34-:R-:W-:Y:S05]  /*1580*/  @!P0 BRA `(.L_x_15) ;  /* 0x0000006000a88947 */ /* 0x01bfea0003800000 */
.L_x_186:
[----:B------:R-:W-:Y:S02]  /*1590*/  ULDC UR4, c[0x0][0x28c] ;  /* 0x0000a30000047ab9 */ /* 0x000fe40000000800 */
[----:B------:R-:W-:-:S13]  /*15a0*/  ISETP.LT.AND P0, PT, RZ, UR4, PT ;  /* 0x00000004ff007c0c */ /* 0x000fda000bf01270 */
[----:B------:R-:W-:Y:S05]  /*15b0*/  @P0 BRA `(.L_x_16) ;  /* 0x0000000000400947 */ /* 0x000fea0003800000 */
[----:B0-----:R-:W-:Y:S01]  /*15c0*/  MOV R0, 0x0 ;  /* 0x0000000000007802 */ /* 0x001fe20000000f00 */
[----:B------:R-:W-:Y:S01]  /*15d0*/  ULDC.64 UR4, c[0x4][0x68] ;  /* 0x01001a0000047ab9 */ /* 0x000fe20000000a00 */
[----:B------:R-:W-:Y:S01]  /*15e0*/  ULDC.64 UR6, c[0x4][0x8] ;  /* 0x0100020000067ab9 */ /* 0x000fe20000000a00 */
[----:B------:R-:W-:Y:S01]  /*15f0*/  IMAD.U32 R4, RZ, RZ, UR4 ;  /* 0x00000004ff047e24 */ /* 0x000fe2000f8e00ff */
[----:B------:R0:W1:Y:S01]  /*1600*/  LDC.64 R14, c[0x4][R0] ;  /* 0x01000000000e7b82 */ /* 0x0000620000000a00 */
[----:B------:R-:W-:Y:S01]  /*1610*/  IMAD.U32 R5, RZ, RZ, UR5 ;  /* 0x00000005ff057e24 */ /* 0x000fe2000f8e00ff */
[----:B------:R-:W-:Y:S01]  /*1620*/  ULDC.64 UR4, c[0x4][0x70] ;  /* 0x01001c0000047ab9 */ /* 0x000fe20000000a00 */
[----:B------:R-:W-:Y:S02]  /*1630*/  IMAD.U32 R10, RZ, RZ, UR6 ;  /* 0x00000006ff0a7e24 */ /* 0x000fe4000f8e00ff */
[----:B------:R-:W-:Y:S02]  /*1640*/  IMAD.U32 R6, RZ, RZ, UR4 ;  /* 0x00000004ff067e24 */ /* 0x000fe4000f8e00ff */
[----:B------:R-:W-:-:S02]  /*1650*/  IMAD.U32 R7, RZ, RZ, UR5 ;  /* 0x00000005ff077e24 */ /* 0x000fc4000f8e00ff */
[----:B------:R-:W-:Y:S02]  /*1660*/  IMAD.U32 R11, RZ, RZ, UR7 ;  /* 0x00000007ff0b7e24 */ /* 0x000fe4000f8e00ff */
[----:B------:R-:W-:Y:S02]  /*1670*/  IMAD.MOV.U32 R8, RZ, RZ, 0x1e1 ;  /* 0x000001e1ff087424 */ /* 0x000fe400078e00ff */
[----:B------:R-:W-:Y:S02]  /*1680*/  IMAD.MOV.U32 R12, RZ, RZ, 0x1 ;  /* 0x00000001ff0c7424 */ /* 0x000fe400078e00ff */
[----:B0-----:R-:W-:-:S07]  /*1690*/  IMAD.MOV.U32 R13, RZ, RZ, RZ ;  /* 0x000000ffff0d7224 */ /* 0x001fce00078e00ff */
[----:B------:R-:W-:-:S07]  /*16a0*/  LEPC R20, `(.L_x_16) ;  /* 0x000000001014794e */ /* 0x000fce0000000000 */
[----:B-1---5:R-:W-:Y:S05]  /*16b0*/  CALL.ABS.NOINC R14 ;  /* 0x000000000e007343 */ /* 0x022fea0003c00000 */
.L_x_16:
[----:B------:R-:W-:-:S13]  /*16c0*/  ISETP.NE.AND P0, PT, R102, 0x3, PT ;  /* 0x000000036600780c */ /* 0x000fda0003f05270 */
[----:B------:R-:W-:Y:S05]  /*16d0*/  @!P0 BRA `(.L_x_17) ;  /* 0x0000000000048947 */ /* 0x000fea0003800000 */
[----:B------:R-:W-:Y:S01]  /*16e0*/  BPT.TRAP 0x1 ;  /* 0x000000040000795c */ /* 0x000fe20000300000 */
.L_x_17:
[----:B0-----:R-:W-:Y:S02]  /*16f0*/  IMAD.U32 R3, RZ, RZ, UR38 ;  /* 0x00000026ff037e24 */ /* 0x001fe4000f8e00ff */
[----:B------:R-:W-:-:S03]  /*1700*/  IMAD.U32 R0, RZ, RZ, UR39 ;  /* 0x00000027ff007e24 */ /* 0x000fc6000f8e00ff */
[----:B------:R-:W-:Y:S02]  /*1710*/  LEA R3, R3, UR41, 0x3 ;  /* 0x0000002903037c11 */ /* 0x000fe4000f8e18ff */
[----:B------:R-:W-:-:S04]  /*1720*/  SHF.L.U32 R0, R0, 0x1f, RZ ;  /* 0x0000001f00007819 */ /* 0x000fc800000006ff */
[----:B------:R0:W1:Y:S01]  /*1730*/  SYNCS.PHASECHK.TRANS64.TRYWAIT P1, [R3+URZ], R0 ;  /* 0x00000000030075a7 */ /* 0x000062000802017f */
[----:B------:R-:W-:Y:S05]  /*1740*/  @!P0 BRA `(.L_x_18) ;  /* 0x0000000000048947 */ /* 0x000fea0003800000 */
[----:B------:R-:W-:Y:S01]  /*1750*/  BPT.TRAP 0x1 ;  /* 0x000000040000795c */ /* 0x000fe20000300000 */
.L_x_18:
[----:B------:R-:W-:-:S05]  /*1760*/  IMAD.U32 R4, RZ, RZ, UR42 ;  /* 0x0000002aff047e24 */ /* 0x000fca000f8e00ff */
[----:B------:R-:W-:Y:S01]  /*1770*/  ISETP.GE.AND P2, PT, R4, 0x1, PT ;  /* 0x000000010400780c */ /* 0x000fe20003f46270 */
[----:B-1----:R-:W-:-:S12]  /*1780*/  @P1 BRA `(.L_x_19) ;  /* 0x0000000000081947 */ /* 0x002fd80003800000 */
[----:B------:R-:W1:Y:S02]  /*1790*/  SYNCS.PHASECHK.TRANS64.TRYWAIT P1, [R3+URZ], R0 ;  /* 0x00000000030075a7 */ /* 0x000e64000802017f */
[----:B-1----:R-:W-:Y:S05]  /*17a0*/  @!P1 BRA `(.L_x_20) ;  /* 0x0000006000389947 */ /* 0x002fea0003800000 */
.L_x_19:
[----:B------:R-:W-:Y:S05]  /*17b0*/  WARPSYNC.ALL ;  /* 0x0000000000007948 */ /* 0x000fea0003800000 */
[----:B------:R-:W-:Y:S01]  /*17c0*/  UIADD3 UR4, UR41, 0x180, URZ ;  /* 0x0000018029047890 */ /* 0x000fe2000fffe03f */
[----:B------:R-:W-:Y:S01]  /*17d0*/  WARPGROUP.ARRIVE ;  /* 0x00000000000079c5 */ /* 0x000fe20000000000 */
[----:B------:R-:W-:Y:S02]  /*17e0*/  UIADD3 UR5, UR41, 0xc180, URZ ;  /* 0x0000c18029057890 */ /* 0x000fe4000fffe03f */
[----:B------:R-:W-:Y:S02]  /*17f0*/  USHF.R.U32.HI UR4, URZ, 0x4, UR4 ;  /* 0x000000043f047899 */ /* 0x000fe40008011604 */
[----:B------:R-:W-:-:S02]  /*1800*/  USHF.R.U32.HI UR5, URZ, 0x4, UR5 ;  /* 0x000000043f057899 */ /* 0x000fc40008011605 */
[----:B------:R-:W-:Y:S02]  /*1810*/  ULOP3.LUT UR4, UR4, 0x3fff, URZ, 0xc0, !UPT ;  /* 0x00003fff04047892 */ /* 0x000fe4000f8ec03f */
[----:B------:R-:W-:Y:S02]  /*1820*/  ULOP3.LUT UR5, UR5, 0x3fff, URZ, 0xc0, !UPT ;  /* 0x00003fff05057892 */ /* 0x000fe4000f8ec03f */
[----:B------:R-:W-:Y:S02]  /*1830*/  ULOP3.LUT UR8, UR4, 0x10000, URZ, 0xfc, !UPT ;  /* 0x0001000004087892 */ /* 0x000fe4000f8efc3f */
[----:B------:R-:W-:Y:S02]  /*1840*/  ULOP3.LUT UR9, UR5, 0x10000, URZ, 0xfc, !UPT ;  /* 0x0001000005097892 */ /* 0x000fe4000f8efc3f */
[----:B------:R-:W-:Y:S02]  /*1850*/  ULEA UR10, UR38, UR8, 0x9 ;  /* 0x00000008260a7291 */ /* 0x000fe4000f8e483f */
[----:B------:R-:W-:Y:S01]  /*1860*/  ULEA UR11, UR38, UR9, 0xa ;  /* 0x00000009260b7291 */ /* 0x000fe2000f8e503f */
[----:B------:R-:W-:Y:S01]  /*1870*/  UMOV UR5, 0x40000040 ;  /* 0x4000004000057882 */ /* 0x000fe20000000000 */
[----:B------:R-:W-:-:S03]  /*1880*/  UMOV UR7, 0x40000040 ;  /* 0x4000004000077882 */ /* 0x000fc60000000000 */
[----:B------:R-:W-:Y:S02]  /*1890*/  UMOV UR4, UR10 ;  /* 0x0000000a00047c82 */ /* 0x000fe40008000000 */
[----:B------:R-:W-:Y:S02]  /*18a0*/  UMOV UR6, UR11 ;  /* 0x0000000b00067c82 */ /* 0x000fe40008000000 */
[----:B------:R-:W-:Y:S01]  /*18b0*/  HGMMA.64x128x16.F32 R24, gdesc[UR4], RZ, !UPT, gsb0 ;  /* 0x01e00000041879f0 */ /* 0x000fe2000c0008ff */
[----:B------:R-:W-:Y:S02]  /*18c0*/  UIADD3 UR4, UR10, 0x2, URZ ;  /* 0x000000020a047890 */ /* 0x000fe4000fffe03f */
[----:B------:R-:W-:Y:S01]  /*18d0*/  UIADD3 UR6, UR11, 0x2, URZ ;  /* 0x000000020b067890 */ /* 0x000fe2000fffe03f */
[----:B------:R-:W-:Y:S01]  /*18e0*/  UMOV UR5, 0x40000040 ;  /* 0x4000004000057882 */ /* 0x000fe20000000000 */
[----:B------:R-:W-:Y:S01]  /*18f0*/  UMOV UR7, 0x40000040 ;  /* 0x4000004000077882 */ /* 0x000fe20000000000 */
[----:B------:R-:W-:-:S02]  /*1900*/  WARPGROUP.DEPBAR.LE gsb0, 0x0 ;  /* 0x00008000000079c5 */ /* 0x000fc40000010000 */
[----:B------:R-:W-:-:S06]  /*1910*/  WARPGROUP.ARRIVE ;  /* 0x00000000000079c5 */ /* 0x000fcc0000000000 */
[----:B------:R-:W-:Y:S01]  /*1920*/  HGMMA.64x128x16.F32 R24, gdesc[UR4], R24, gsb0 ;  /* 0x01e00000041879f0 */ /* 0x000fe20008000818 */
[----:B------:R-:W-:Y:S02]  /*1930*/  UIADD3 UR4, UR10, 0x4, URZ ;  /* 0x000000040a047890 */ /* 0x000fe4000fffe03f */
[----:B------:R-:W-:Y:S01]  /*1940*/  UIADD3 UR6, UR11, 0x4, URZ ;  /* 0x000000040b067890 */ /* 0x000fe2000fffe03f */
[----:B------:R-:W-:Y:S01]  /*1950*/  UMOV UR5, 0x40000040 ;  /* 0x4000004000057882 */ /* 0x000fe20000000000 */
[----:B------:R-:W-:Y:S01]  /*1960*/  UMOV UR7, 0x40000040 ;  /* 0x4000004000077882 */ /* 0x000fe20000000000 */
[----:B------:R-:W-:Y:S02]  /*1970*/  WARPGROUP.DEPBAR.LE gsb0, 0x0 ;  /* 0x00008000000079c5 */ /* 0x000fe40000010000 */
        /* <DEDUP_REMOVED lines=8> */
[----:B------:R-:W-:Y:S03]  /*1a00*/  HGMMA.64x128x16.F32 R24, gdesc[UR4], R24, gsb0 ;  /* 0x01e00000041879f0 */ /* 0x000fe60008000818 */
[----:B------:R-:W-:Y:S02]  /*1a10*/  WARPGROUP.DEPBAR.LE gsb0, 0x0 ;  /* 0x00008000000079c5 */ /* 0x000fe40000010000 */
[----:B------:R-:W-:Y:S05]  /*1a20*/  @!P2 BRA `(.L_x_21) ;  /* 0x000000040010a947 */ /* 0x000fea0003800000 */
[----:B------:R-:W-:Y:S01]  /*1a30*/  UIADD3 UR4, UR38, 0x1, URZ ;  /* 0x0000000126047890 */ /* 0x000fe2000fffe03f */
[----:B01----:R-:W-:Y:S01]  /*1a40*/  IMAD.U32 R0, RZ, RZ, UR42 ;  /* 0x0000002aff007e24 */ /* 0x003fe2000f8e00ff */
[----:B------:R-:W-:Y:S02]  /*1a50*/  UMOV UR11, UR38 ;  /* 0x00000026000b7c82 */ /* 0x000fe40008000000 */
[----:B------:R-:W-:-:S04]  /*1a60*/  UISETP.NE.AND UP0, UPT, UR4, 0x6, UPT ;  /* 0x000000060400788c */ /* 0x000fc8000bf05270 */
[----:B------:R-:W-:Y:S02]  /*1a70*/  USEL UR5, URZ, 0x1, UP0 ;  /* 0x000000013f057887 */ /* 0x000fe40008000000 */
[----:B------:R-:W-:Y:S02]  /*1a80*/  USEL UR10, UR4, URZ, UP0 ;  /* 0x0000003f040a7287 */ /* 0x000fe40008000000 */
[----:B------:R-:W-:-:S06]  /*1a90*/  ULOP3.LUT UR5, UR39, UR5, URZ, 0x3c, !UPT ;  /* 0x0000000527057292 */ /* 0x000fcc000f8e3c3f */
[----:B------:R-:W-:-:S07]  /*1aa0*/  IMAD.U32 R5, RZ, RZ, UR5 ;  /* 0x00000005ff057e24 */ /* 0x000fce000f8e00ff */
.L_x_28:
[----:B01----:R-:W-:Y:S05]  /*1ab0*/  @!P0 BRA `(.L_x_22) ;  /* 0x0000000000048947 */ /* 0x003fea0003800000 */
[----:B------:R-:W-:Y:S01]  /*1ac0*/  BPT.TRAP 0x1 ;  /* 0x000000040000795c */ /* 0x000fe20000300000 */
.L_x_22:
[----:B------:R-:W-:Y:S01]  /*1ad0*/  ULEA UR4, UR10, UR41, 0x3 ;  /* 0x000000290a047291 */ /* 0x000fe2000f8e183f */
[----:B------:R-:W-:-:S08]  /*1ae0*/  SHF.L.U32 R3, R5, 0x1f, RZ ;  /* 0x0000001f05037819 */ /* 0x000fd000000006ff */
[----:B------:R0:W1:Y:S01]  /*1af0*/  SYNCS.PHASECHK.TRANS64.TRYWAIT P1, [UR4], R3 ;  /* 0x00000003ff0075a7 */ /* 0x0000620008020144 */
[----:B------:R-:W-:Y:S05]  /*1b00*/  @!P0 BRA `(.L_x_23) ;  /* 0x0000000000048947 */ /* 0x000fea0003800000 */
[----:B------:R-:W-:Y:S01]  /*1b10*/  BPT.TRAP 0x1 ;  /* 0x000000040000795c */ /* 0x000fe20000300000 */
.L_x_23:
[----:B-1----:R-:W-:Y:S05]  /*1b20*/  @P1 BRA `(.L_x_24) ;  /* 0x0000000000081947 */ /* 0x002fea0003800000 */
[----:B------:R-:W1:Y:S02]  /*1b30*/  SYNCS.PHASECHK.TRANS64.TRYWAIT P1, [UR4], R3 ;  /* 0x00000003ff0075a7 */ /* 0x000e640008020144 */
[----:B-1----:R-:W-:Y:S05]  /*1b40*/  @!P1 BRA `(.L_x_25) ;  /* 0x0000005c00649947 */ /* 0x002fea0003800000 */
.L_x_24:
[----:B------:R-:W-:Y:S01]  /*1b50*/  ULEA UR12, UR10, UR8, 0x9 ;  /* 0x000000080a0c7291 */ /* 0x000fe2000f8e483f */
[----:B------:R-:W-:Y:S01]  /*1b60*/  WARPGROUP.ARRIVE ;  /* 0x00000000000079c5 */ /* 0x000fe20000000000 */
[----:B------:R-:W-:Y:S01]  /*1b70*/  ULEA UR13, UR10, UR9, 0xa ;  /* 0x000000090a0d7291 */ /* 0x000fe2000f8e503f */
[----:B------:R-:W-:Y:S01]  /*1b80*/  UMOV UR5, 0x40000040 ;  /* 0x4000004000057882 */ /* 0x000fe20000000000 */
[----:B------:R-:W-:-:S03]  /*1b90*/  UMOV UR7, 0x40000040 ;  /* 0x4000004000077882 */ /* 0x000fc60000000000 */
[----:B------:R-:W-:Y:S02]  /*1ba0*/  UMOV UR4, UR12 ;  /* 0x0000000c00047c82 */ /* 0x000fe40008000000 */
[----:B------:R-:W-:Y:S02]  /*1bb0*/  UMOV UR6, UR13 ;  /* 0x0000000d00067c82 */ /* 0x000fe40008000000 */
[----:B------:R-:W-:Y:S01]  /*1bc0*/  HGMMA.64x128x16.F32 R24, gdesc[UR4], R24, gsb0 ;  /* 0x01e00000041879f0 */ /* 0x000fe20008000818 */
        /* <DEDUP_REMOVED lines=23> */
[----:B------:R-:W-:Y:S01]  /*1d40*/  BPT.TRAP 0x1 ;  /* 0x000000040000795c */ /* 0x000fe20000300000 */
.L_x_26:
[----:B------:R-:W-:Y:S01]  /*1d50*/  ULEA UR4, UR11, UR41, 0x3 ;  /* 0x000000290b047291 */ /* 0x000fe2000f8e183f */
[----:B------:R-:W-:-:S03]  /*1d60*/  ISETP.GT.U32.AND P1, PT, R23, 0x1, PT ;  /* 0x000000011700780c */ /* 0x000fc60003f24070 */
[----:B------:R-:W-:-:S04]  /*1d70*/  UIADD3 UR4, UR4, 0x30, URZ ;  /* 0x0000003004047890 */ /* 0x000fc8000fffe03f */
[----:B------:R-:W-:-:S09]  /*1d80*/  UPRMT UR4, URZ, 0x654, UR4 ;  /* 0x000006543f047896 */ /* 0x000fd20008000004 */
[----:B------:R-:W-:Y:S01]  /*1d90*/  SYNCS.ARRIVE.TRANS64.RED.A1T0 RZ, [UR4], RZ ;  /* 0x000000ffffff79a7 */ /* 0x000fe20008100404 */
[----:B------:R-:W-:Y:S05]  /*1da0*/  @P1 BRA `(.L_x_27) ;  /* 0x0000000000041947 */ /* 0x000fea0003800000 */
[----:B------:R-:W-:Y:S01]  /*1db0*/  BPT.TRAP 0x1 ;  /* 0x000000040000795c */ /* 0x000fe20000300000 */
.L_x_27:
[----:B------:R-:W-:Y:S01]  /*1dc0*/  UIADD3 UR10, UR10, 0x1, URZ ;  /* 0x000000010a0a7890 */ /* 0x000fe2000fffe03f */
[C---:B------:R-:W-:Y:S01]  /*1dd0*/  ISETP.GT.AND P1, PT, R0.reuse, 0x1, PT ;  /* 0x000000010000780c */ /* 0x040fe20003f24270 */
[----:B------:R-:W-:Y:S01]  /*1de0*/  UIADD3 UR11, UR11, 0x1, URZ ;  /* 0x000000010b0b7890 */ /* 0x000fe2000fffe03f */
[----:B------:R-:W-:Y:S01]  /*1df0*/  VIADD R0, R0, 0xffffffff ;  /* 0xffffffff00007836 */ /* 0x000fe20000000000 */
[----:B------:R-:W-:Y:S02]  /*1e00*/  UISETP.NE.AND UP0, UPT, UR10, 0x6, UPT ;  /* 0x000000060a00788c */ /* 0x000fe4000bf05270 */
[----:B------:R-:W-:Y:S02]  /*1e10*/  UISETP.NE.AND UP1, UPT, UR11, 0x6, UPT ;  /* 0x000000060b00788c */ /* 0x000fe4000bf25270 */
[----:B------:R-:W-:Y:S02]  /*1e20*/  USEL UR4, URZ, 0x1, UP0 ;  /* 0x000000013f047887 */ /* 0x000fe40008000000 */
[----:B------:R-:W-:-:S02]  /*1e30*/  USEL UR10, UR10, URZ, UP0 ;  /* 0x0000003f0a0a7287 */ /* 0x000fc40008000000 */
[----:B------:R-:W-:Y:S02]  /*1e40*/  USEL UR11, UR11, URZ, UP1 ;  /* 0x0000003f0b0b7287 */ /* 0x000fe40008800000 */
[----:B------:R-:W-:Y:S01]  /*1e50*/  LOP3.LUT R5, R5, UR4, RZ, 0x3c, !PT ;  /* 0x0000000405057c12 */ /* 0x000fe2000f8e3cff */
[----:B------:R-:W-:Y:S09]  /*1e60*/  @P1 BRA `(.L_x_28) ;  /* 0xfffffffc00101947 */ /* 0x000ff2000383ffff */
.L_x_21:
[----:B01----:R-:W0:Y:S01]  /*1e70*/  LDC R0, c[0x0][0x28c] ;  /* 0x0000a300ff007b82 */ /* 0x003e220000000800 */
[----:B------:R-:W-:-:S04]  /*1e80*/  IMAD.U32 R3, RZ, RZ, UR47 ;  /* 0x0000002fff037e24 */ /* 0x000fc8000f8e00ff */
[----:B------:R1:W-:Y:S01]  /*1e90*/  SYNCS.ARRIVE.TRANS64.A1T0 RZ, [R3+UR46], RZ ;  /* 0x000000ff03ff79a7 */ /* 0x0003e2000810002e */
[----:B0-----:R-:W-:-:S13]  /*1ea0*/  ISETP.GE.AND P1, PT, R0, 0x1, PT ;  /* 0x000000010000780c */ /* 0x001fda0003f26270 */
[----:B-1----:R-:W-:Y:S05]  /*1eb0*/  @!P1 BRA `(.L_x_29) ;  /* 0x0000000000349947 */ /* 0x002fea0003800000 */
[----:B------:R-:W-:Y:S05]  /*1ec0*/  @!P0 BRA `(.L_x_30) ;  /* 0x0000000000048947 */ /* 0x000fea0003800000 */
[----:B------:R-:W-:Y:S01]  /*1ed0*/  BPT.TRAP 0x1 ;  /* 0x000000040000795c */ /* 0x000fe20000300000 */
.L_x_30:
[----:B------:R-:W-:Y:S01]  /*1ee0*/  UIADD3 UR6, UR38, UR42, URZ ;  /* 0x0000002a26067290 */ /* 0x000fe2000fffe03f */
[----:B------:R-:W-:-:S03]  /*1ef0*/  ISETP.GT.U32.AND P0, PT, R23, 0x1, PT ;  /* 0x000000011700780c */ /* 0x000fc60003f04070 */
[----:B------:R-:W-:-:S04]  /*1f00*/  UIMAD.WIDE.U32 UR4, UR6, -0x55555555, URZ ;  /* 0xaaaaaaab060478a5 */ /* 0x000fc8000f8e003f */
[----:B------:R-:W-:-:S04]  /*1f10*/  USHF.R.U32.HI UR4, URZ, 0x2, UR5 ;  /* 0x000000023f047899 */ /* 0x000fc80008011605 */
[----:B------:R-:W-:-:S04]  /*1f20*/  UIMAD UR6, UR4, -0x6, UR6 ;  /* 0xfffffffa040678a4 */ /* 0x000fc8000f8e0206 */
[----:B------:R-:W-:-:S04]  /*1f30*/  ULEA UR6, UR6, UR41, 0x3 ;  /* 0x0000002906067291 */ /* 0x000fc8000f8e183f */
[----:B------:R-:W-:-:S04]  /*1f40*/  UIADD3 UR6, UR6, 0x30, URZ ;  /* 0x0000003006067890 */ /* 0x000fc8000fffe03f */
[----:B------:R-:W-:-:S09]  /*1f50*/  UPRMT UR6, URZ, 0x654, UR6 ;  /* 0x000006543f067896 */ /* 0x000fd20008000006 */
[----:B------:R-:W-:Y:S01]  /*1f60*/  SYNCS.ARRIVE.TRANS64.RED.A1T0 RZ, [UR6], RZ ;  /* 0x000000ffffff79a7 */ /* 0x000fe20008100406 */
[----:B------:R-:W-:Y:S05]  /*1f70*/  @P0 BRA `(.L_x_29) ;  /* 0x0000000000040947 */ /* 0x000fea0003800000 */
[----:B------:R-:W-:Y:S01]  /*1f80*/  BPT.TRAP 0x1 ;  /* 0x000000040000795c */ /* 0x000fe20000300000 */
.L_x_29:
[----:B------:R-:W-:Y:S01]  /*1f90*/  SHF.L.U32 R0, R103, 0x1f, RZ ;  /* 0x0000001f67007819 */ /* 0x000fe200000006ff */
[----:B------:R-:W-:Y:S01]  /*1fa0*/  UIADD3 UR38, UR38, UR45, URZ ;  /* 0x0000002d26267290 */ /* 0x000fe2000fffe03f */
[----:B------:R-:W-:Y:S01]  /*1fb0*/  SHF.R.S32.HI R9, RZ, 0x1f, R19 ;  /* 0x0000001fff097819 */ /* 0x000fe20000011413 */
[----:B------:R-:W-:Y:S01]  /*1fc0*/  UISETP.GE.U32.AND UP1, UPT, UR45, 0x6, UPT ;  /* 0x000000062d00788c */ /* 0x000fe2000bf26070 */
[----:B------:R-:W0:Y:S01]  /*1fd0*/  SYNCS.PHASECHK.TRANS64.TRYWAIT P0, [UR43+0x8], R0 ;  /* 0x00000800ff0075a7 */ /* 0x000e22000800016b */
[----:B------:R-:W-:-:S04]  /*1fe0*/  UISETP.GT.U32.AND UP0, UPT, UR38, 0x5, UPT ;  /* 0x000000052600788c */ /* 0x000fc8000bf04070 */
[----:B------:R-:W-:-:S04]  /*1ff0*/  UISETP.LT.U32.AND UP0, UPT, UR45, 0x6, UP0 ;  /* 0x000000062d00788c */ /* 0x000fc80008701070 */
[----:B------:R-:W-:Y:S02]  /*2000*/  USEL UR6, URZ, 0x1, !UP0 ;  /* 0x000000013f067887 */ /* 0x000fe4000c000000 */
[----:B------:R-:W-:Y:S02]  /*2010*/  @UP1 UIMAD.WIDE.U32 UR4, UR38, -0x55555555, URZ ;  /* 0xaaaaaaab260418a5 */ /* 0x000fe4000f8e003f */
[----:B------:R-:W-:Y:S02]  /*2020*/  ULOP3.LUT UR39, UR39, UR6, URZ, 0x3c, !UPT ;  /* 0x0000000627277292 */ /* 0x000fe4000f8e3c3f */
[----:B------:R-:W-:-:S04]  /*2030*/  @UP1 USHF.R.U32.HI UR4, URZ, 0x2, UR5 ;  /* 0x000000023f041899 */ /* 0x000fc80008011605 */
[----:B------:R-:W-:Y:S01]  /*2040*/  @UP1 ULOP3.LUT UR39, UR39, 0x1, UR4, 0x78, !UPT ;  /* 0x0000000127271892 */ /* 0x000fe2000f8e7804 */
[----:B0-----:R-:W-:Y:S11]  /*2050*/  @!P0 BRA `(.L_x_31) ;  /* 0x0000005800388947 */ /* 0x001ff60003800000 */
.L_x_187:
[----:B------:R-:W-:Y:S01]  /*2060*/  ULDC.64 UR4, c[0x0][0x5d0] ;  /* 0x0001740000047ab9 */ /* 0x000fe20000000a00 */
[----:B------:R-:W-:Y:S01]  /*2070*/  ULDC UR6, c[0x0][0x284] ;  /* 0x0000a10000067ab9 */ /* 0x000fe20000000800 */
[----:B0-----:R-:W-:Y:S02]  /*2080*/  IMAD R0, R9, UR4, RZ ;  /* 0x0000000409007c24 */ /* 0x001fe4000f8e02ff */
[----:B------:R-:W-:Y:S02]  /*2090*/  IMAD.SHL.U32 R12, R18, 0x80, RZ ;  /* 0x00000080120c7824 */ /* 0x000fe400078e00ff */
[C---:B------:R-:W-:Y:S02]  /*20a0*/  IMAD R3, R19.reuse, UR5, R0 ;  /* 0x0000000513037c24 */ /* 0x040fe4000f8e0200 */
[----:B------:R-:W-:Y:S01]  /*20b0*/  IMAD.SHL.U32 R0, R22, 0x40, RZ ;  /* 0x0000004016007824 */ /* 0x000fe200078e00ff */
[----:B------:R-:W-:Y:S01]  /*20c0*/  SHF.R.S32.HI R13, RZ, 0x1f, R12 ;  /* 0x0000001fff0d7819 */ /* 0x000fe2000001140c */
[----:B------:R-:W-:Y:S01]  /*20d0*/  IMAD.WIDE.U32 R4, R19, UR4, R92 ;  /* 0x0000000413047c25 */ /* 0x000fe2000f8e005c */
[----:B------:R-:W-:-:S02]  /*20e0*/  ULDC.64 UR4, c[0x0][0x5c8] ;  /* 0x0001720000047ab9 */ /* 0x000fc40000000a00 */
[----:B------:R-:W-:Y:S01]  /*20f0*/  ISETP.GE.AND P0, PT, R0, UR6, PT ;  /* 0x0000000600007c0c */ /* 0x000fe2000bf06270 */
[----:B------:R-:W-:Y:S01]  /*2100*/  ULDC UR6, c[0x0][0x288] ;  /* 0x0000a20000067ab9 */ /* 0x000fe20000000800 */
[----:B------:R-:W-:Y:S01]  /*2110*/  IADD3 R4, P1, R12, R4, RZ ;  /* 0x000000040c047210 */ /* 0x000fe20007f3e0ff */
[----:B------:R-:W-:Y:S01]  /*2120*/  IMAD.WIDE R20, R22, 0x40, R90 ;  /* 0x0000004016147825 */ /* 0x000fe200078e025a */
[----:B------:R-:W-:Y:S02]  /*2130*/  ISETP.GE.OR P0, PT, R12, UR6, P0 ;  /* 0x000000060c007c0c */ /* 0x000fe40008706670 */
[----:B------:R-:W-:Y:S01]  /*2140*/  IADD3.X R5, R13, R5, R3, P1, !PT ;  /* 0x000000050d057210 */ /* 0x000fe20000ffe403 */
[----:B------:R-:W-:-:S04]  /*2150*/  IMAD R7, R21, UR4, RZ ;  /* 0x0000000415077c24 */ /* 0x000fc8000f8e02ff */
[C---:B------:R-:W-:Y:S02]  /*2160*/  IMAD R7, R20.reuse, UR5, R7 ;  /* 0x0000000514077c24 */ /* 0x040fe4000f8e0207 */
[----:B------:R-:W-:-:S04]  /*2170*/  IMAD.WIDE.U32 R104, R20, UR4, R4 ;  /* 0x0000000414687c25 */ /* 0x000fc8000f8e0004 */
[----:B------:R-:W-:Y:S05]  /*2180*/  @P0 BRA `(.L_x_32) ;  /* 0x0000003c00dc0947 */ /* 0x000fea0003800000 */
[----:B-----5:R-:W-:Y:S01]  /*2190*/  FSETP.NEU.AND P0, PT, R89, RZ, PT ;  /* 0x000000ff5900720b */ /* 0x020fe20003f0d000 */
[----:B------:R-:W-:Y:S01]  /*21a0*/  IMAD.IADD R3, R97, 0x1, -R12 ;  /* 0x0000000161037824 */ /* 0x000fe200078e0a0c */
[----:B------:R-:W-:Y:S01]  /*21b0*/  BSSY B0, `(.L_x_32) ;  /* 0x00003f4000007945 */ /* 0x000fe20003800000 */
[----:B------:R-:W-:Y:S02]  /*21c0*/  IMAD.IADD R0, R101, 0x1, -R0 ;  /* 0x0000000165007824 */ /* 0x000fe400078e0a00 */
[----:B------:R-:W-:Y:S01]  /*21d0*/  IMAD.IADD R113, R105, 0x1, R7 ;  /* 0x0000000169717824 */ /* 0x000fe200078e0207 */
[----:B------:R-:W-:-:S04]  /*21e0*/  ISETP.GT.AND P2, PT, R3, RZ, PT ;  /* 0x000000ff0300720c */ /* 0x000fc80003f44270 */
[----:B------:R-:W-:-:S03]  /*21f0*/  ISETP.GT.AND P1, PT, R0, RZ, P2 ;  /* 0x000000ff0000720c */ /* 0x000fc60001724270 */
[----:B------:R-:W-:Y:S10]  /*2200*/  @!P0 BRA `(.L_x_33) ;  /* 0x0000002c00208947 */ /* 0x000ff40003800000 */
[----:B------:R-:W0:Y:S01]  /*2210*/  LDC.64 R106, c[0x0][0x5b8] ;  /* 0x00016e00ff6a7b82 */ /* 0x000e220000000a00 */
[----:B------:R-:W-:-:S07]  /*2220*/  ULDC.64 UR4, c[0x0][0x5c0] ;  /* 0x0001700000047ab9 */ /* 0x000fce0000000a00 */
[----:B------:R-:W1:Y:S08]  /*2230*/  LDC.64 R108, c[0x0][0x5b0] ;  /* 0x00016c00ff6c7b82 */ /* 0x000e700000000a00 */
[----:B------:R-:W2:Y:S01]  /*2240*/  LDC.64 R110, c[0x0][0x5a8] ;  /* 0x00016a00ff6e7b82 */ /* 0x000ea20000000a00 */
[-C--:B0-----:R-:W-:Y:S02]  /*2250*/  IMAD R6, R9, R106.reuse, RZ ;  /* 0x0000006a09067224 */ /* 0x081fe400078e02ff */
[----:B------:R-:W-:-:S04]  /*2260*/  IMAD.WIDE.U32 R4, R19, R106, R92 ;  /* 0x0000006a13047225 */ /* 0x000fc800078e005c */
[----:B------:R-:W-:Y:S01]  /*2270*/  IMAD R105, R19, R107, R6 ;  /* 0x0000006b13697224 */ /* 0x000fe200078e0206 */
[----:B------:R-:W-:Y:S01]  /*2280*/  IADD3 R6, P0, R12, R4, RZ ;  /* 0x000000040c067210 */ /* 0x000fe20007f1e0ff */
[----:B-1----:R-:W-:-:S03]  /*2290*/  IMAD R4, R21, R108, RZ ;  /* 0x0000006c15047224 */ /* 0x002fc600078e02ff */
[----:B------:R-:W-:Y:S01]  /*22a0*/  IADD3.X R7, R13, R5, R105, P0, !PT ;  /* 0x000000050d077210 */ /* 0x000fe200007fe469 */
[C---:B------:R-:W-:Y:S02]  /*22b0*/  IMAD R107, R20.reuse, R109, R4 ;  /* 0x0000006d146b7224 */ /* 0x040fe400078e0204 */
[----:B------:R-:W-:-:S04]  /*22c0*/  IMAD.WIDE.U32 R4, R20, R108, R6 ;  /* 0x0000006c14047225 */ /* 0x000fc800078e0006 */
[----:B------:R-:W-:Y:S01]  /*22d0*/  IMAD.IADD R5, R5, 0x1, R107 ;  /* 0x0000000105057824 */ /* 0x000fe200078e026b */
[----:B--2---:R-:W-:-:S04]  /*22e0*/  LEA R10, P0, R4, R110, 0x1 ;  /* 0x0000006e040a7211 */ /* 0x004fc800078008ff */
[----:B------:R-:W-:-:S05]  /*22f0*/  LEA.HI.X R11, R4, R111, R5, 0x1, P0 ;  /* 0x0000006f040b7211 */ /* 0x000fca00000f0c05 */
[----:B------:R-:W2:Y:S01]  /*2300*/  @P1 LDG.E.LTC128B.U16 R18, desc[UR36][R10.64] ;  /* 0x000000240a121981 */ /* 0x000ea2000c1e1520 */
[----:B------:R-:W-:Y:S01]  /*2310*/  IMAD.WIDE.U32 R4, R20, R108, R12 ;  /* 0x0000006c14047225 */ /* 0x000fe200078e000c */
[----:B------:R-:W-:Y:S02]  /*2320*/  BSSY B1, `(.L_x_34) ;  /* 0x0000015000017945 */ /* 0x000fe40003800000 */
[----:B------:R-:W-:-:S04]  /*2330*/  IADD3 R14, P0, R92, R4, RZ ;  /* 0x000000045c0e7210 */ /* 0x000fc80007f1e0ff */
[----:B------:R-:W-:Y:S02]  /*2340*/  IADD3.X R15, R93, R107, R5, P0, !PT ;  /* 0x0000006b5d0f7210 */ /* 0x000fe400007fe405 */
[----:B------:R-:W-:Y:S01]  /*2350*/  LEA R8, P0, R104, UR4, 0x1 ;  /* 0x0000000468087c11 */ /* 0x000fe2000f8008ff */
[----:B------:R-:W-:-:S03]  /*2360*/  IMAD.WIDE.U32 R14, R19, R106, R14 ;  /* 0x0000006a130e7225 */ /* 0x000fc600078e000e */
[----:B------:R-:W-:Y:S02]  /*2370*/  LEA.HI.X R9, R104, UR5, R113, 0x1, P0 ;  /* 0x0000000568097c11 */ /* 0x000fe400080f0c71 */
[----:B------:R-:W-:-:S04]  /*2380*/  ISETP.GT.AND P0, PT, R3, 0x1, PT ;  /* 0x000000010300780c */ /* 0x000fc80003f04270 */
[----:B------:R-:W-:Y:S01]  /*2390*/  ISETP.GT.AND P3, PT, R0, RZ, P0 ;  /* 0x000000ff0000720c */ /* 0x000fe20000764270 */
[----:B--2---:R-:W-:-:S05]  /*23a0*/  HADD2.F32 R4, -RZ, R18.H0_H0 ;  /* 0x20000012ff047230 */ /* 0x004fca0000004100 */
[----:B------:R-:W-:Y:S01]  /*23b0*/  FMUL R5, R4, R89 ;  /* 0x0000005904057220 */ /* 0x000fe20000400000 */
[----:B------:R-:W-:-:S03]  /*23c0*/  LEA R4, P4, R14, R110, 0x1 ;  /* 0x0000006e0e047211 */ /* 0x000fc600078808ff */
[----:B------:R-:W-:-:S05]  /*23d0*/  FFMA R5, R24, R88, R5 ;  /* 0x0000005818057223 */ /* 0x000fca0000000005 */
[----:B------:R-:W-:Y:S01]  /*23e0*/  F2FP.F16.F32.PACK_AB R10, RZ, R5 ;  /* 0x00000005ff0a723e */ /* 0x000fe200000000ff */
[----:B------:R-:W-:-:S03]  /*23f0*/  IMAD.IADD R5, R105, 0x1, R15 ;  /* 0x0000000169057824 */ /* 0x000fc600078e020f */
[----:B------:R-:W-:Y:S01]  /*2400*/  PRMT R11, R10, 0x7610, R11 ;  /* 0x000076100a0b7816 */ /* 0x000fe2000000000b */
[----:B------:R-:W-:Y:S01]  /*2410*/  IMAD.SHL.U32 R10, R108, 0x8, RZ ;  /* 0x000000086c0a7824 */ /* 0x000fe200078e00ff */
[----:B------:R-:W-:-:S03]  /*2420*/  LEA.HI.X R5, R14, R111, R5, 0x1, P4 ;  /* 0x0000006f0e057211 */ /* 0x000fc600020f0c05 */
[----:B------:R0:W-:Y:S02]  /*2430*/  @P1 STG.E.U16 desc[UR36][R8.64], R11 ;  /* 0x0000000b08001986 */ /* 0x0001e4000c101524 */
[----:B0-----:R-:W-:Y:S01]  /*2440*/  SHF.L.U64.HI R11, R108, 0x3, R109 ;  /* 0x000000036c0b7819 */ /* 0x001fe2000001026d */
[----:B------:R-:W-:Y:S06]  /*2450*/  @!P3 BRA `(.L_x_35) ;  /* 0x000000000004b947 */ /* 0x000fec0003800000 */
[----:B------:R0:W5:Y:S02]  /*2460*/  LDG.E.LTC128B.U16 R18, desc[UR36][R4.64+0x2] ;  /* 0x0000022404127981 */ /* 0x000164000c1e1520 */
.L_x_35:
[----:B------:R-:W-:Y:S05]  /*2470*/  BSYNC B1 ;  /* 0x0000000000017941 */ /* 0x000fea0003800000 */
.L_x_34:
[----:B------:R-:W-:Y:S01]  /*2480*/  IMAD.WIDE.U32 R10, R20, R108, R10 ;  /* 0x0000006c140a7225 */ /* 0x000fe200078e000a */
[----:B------:R-:W-:-:S03]  /*2490*/  ISETP.GT.AND P2, PT, R0, 0x8, P2 ;  /* 0x000000080000780c */ /* 0x000fc60001744270 */
[----:B-----5:R-:W-:Y:S01]  /*24a0*/  HADD2.F32 R14, -RZ, R18.H0_H0 ;  /* 0x20000012ff0e7230 */ /* 0x020fe20000004100 */
[----:B------:R-:W-:Y:S01]  /*24b0*/  IADD3 R6, P1, R6, R10, RZ ;  /* 0x0000000a06067210 */ /* 0x000fe20007f3e0ff */
[----:B------:R-:W-:-:S03]  /*24c0*/  IMAD.IADD R107, R107, 0x1, R11 ;  /* 0x000000016b6b7824 */ /* 0x000fc600078e020b */
[----:B------:R-:W-:Y:S01]  /*24d0*/  FMUL R14, R14, R89 ;  /* 0x000000590e0e7220 */ /* 0x000fe20000400000 */
[----:B------:R-:W-:-:S03]  /*24e0*/  IMAD.X R7, R107, 0x1, R7, P1 ;  /* 0x000000016b077824 */ /* 0x000fc600008e0607 */
[----:B------:R-:W-:Y:S01]  /*24f0*/  FFMA R25, R25, R88, R14 ;  /* 0x0000005819197223 */ /* 0x000fe2000000000e */
[----:B------:R-:W-:-:S04]  /*2500*/  LEA R14, P1, R6, R110, 0x1 ;  /* 0x0000006e060e7211 */ /* 0x000fc800078208ff */
[----:B------:R-:W-:Y:S01]  /*2510*/  LEA.HI.X R15, R6, R111, R7, 0x1, P1 ;  /* 0x0000006f060f7211 */ /* 0x000fe200008f0c07 */
[----:B------:R-:W-:Y:S01]  /*2520*/  @P3 IMAD.MOV.U32 R6, RZ, RZ, R8 ;  /* 0x000000ffff063224 */ /* 0x000fe200078e0008 */
[----:B------:R-:W-:Y:S01]  /*2530*/  F2FP.F16.F32.PACK_AB R25, RZ, R25 ;  /* 0x00000019ff19723e */ /* 0x000fe200000000ff */
[----:B------:R-:W-:-:S05]  /*2540*/  @P3 IMAD.MOV.U32 R7, RZ, RZ, R9 ;  /* 0x000000ffff073224 */ /* 0x000fca00078e0009 */
[----:B------:R1:W-:Y:S04]  /*2550*/  @P3 STG.E.U16 desc[UR36][R6.64+0x2], R25 ;  /* 0x0000021906003986 */ /* 0x0003e8000c101524 */
[----:B------:R-:W2:Y:S01]  /*2560*/  @P2 LDG.E.LTC128B.U16 R18, desc[UR36][R14.64] ;  /* 0x000000240e122981 */ /* 0x000ea2000c1e1520 */
[----:B------:R-:W-:Y:S01]  /*2570*/  IADD3 R12, P1, P3, R92, R10, R12 ;  /* 0x0000000a5c0c7210 */ /* 0x000fe20007b3e00c */
[----:B------:R-:W-:Y:S01]  /*2580*/  BSSY B1, `(.L_x_36) ;  /* 0x0000011000017945 */ /* 0x000fe20003800000 */
[----:B------:R-:W-:Y:S02]  /*2590*/  ISETP.GT.AND P0, PT, R0, 0x8, P0 ;  /* 0x000000080000780c */ /* 0x000fe40000704270 */
[----:B------:R-:W-:-:S03]  /*25a0*/  IADD3.X R13, R93, R107, R13, P1, P3 ;  /* 0x0000006b5d0d7210 */ /* 0x000fc60000fe640d */
[----:B------:R-:W-:Y:S01]  /*25b0*/  IMAD.WIDE.U32 R12, R19, R106, R12 ;  /* 0x0000006a130c7225 */ /* 0x000fe200078e000c */
[----:B------:R-:W-:-:S03]  /*25c0*/  SHF.L.U64.HI R19, R94, 0x1, R95 ;  /* 0x000000015e137819 */ /* 0x000fc6000001025f */
[----:B------:R-:W-:Y:S01]  /*25d0*/  IMAD.IADD R13, R105, 0x1, R13 ;  /* 0x00000001690d7824 */ /* 0x000fe200078e020d */
[----:B-1----:R-:W-:-:S04]  /*25e0*/  LEA R6, P3, R12, R110, 0x1 ;  /* 0x0000006e0c067211 */ /* 0x002fc800078608ff */
[----:B------:R-:W-:Y:S01]  /*25f0*/  LEA.HI.X R7, R12, R111, R13, 0x1, P3 ;  /* 0x0000006f0c077211 */ /* 0x000fe200018f0c0d */
[----:B--2---:R-:W-:-:S05]  /*2600*/  HADD2.F32 R10, -RZ, R18.H0_H0 ;  /* 0x20000012ff0a7230 */ /* 0x004fca0000004100 */
[----:B------:R-:W-:Y:S01]  /*2610*/  FMUL R11, R10, R89 ;  /* 0x000000590a0b7220 */ /* 0x000fe20000400000 */
[----:B------:R-:W-:-:S03]  /*2620*/  LEA R10, P1, R94, R8, 0x1 ;  /* 0x000000085e0a7211 */ /* 0x000fc600078208ff */
[----:B------:R-:W-:-:S05]  /*2630*/  FFMA R11, R26, R88, R11 ;  /* 0x000000581a0b7223 */ /* 0x000fca000000000b */
[----:B------:R-:W-:Y:S01]  /*2640*/  F2FP.F16.F32.PACK_AB R14, RZ, R11 ;  /* 0x0000000bff0e723e */ /* 0x000fe200000000ff */
[----:B------:R-:W-:-:S05]  /*2650*/  IMAD.X R11, R19, 0x1, R9, P1 ;  /* 0x00000001130b7824 */ /* 0x000fca00008e0609 */
[----:B------:R1:W-:Y:S01]  /*2660*/  @P2 STG.E.U16 desc[UR36][R10.64], R14 ;  /* 0x0000000e0a002986 */ /* 0x0003e2000c101524 */
[----:B------:R-:W-:Y:S05]  /*2670*/  @!P0 BRA `(.L_x_37) ;  /* 0x0000000000048947 */ /* 0x000fea0003800000 */
[----:B------:R2:W5:Y:S02]  /*2680*/  LDG.E.LTC128B.U16 R18, desc[UR36][R6.64+0x2] ;  /* 0x0000022406127981 */ /* 0x000564000c1e1520 */
.L_x_37:
[----:B------:R-:W-:Y:S05]  /*2690*/  BSYNC B1 ;  /* 0x0000000000017941 */ /* 0x000fea0003800000 */
.L_x_36:
[----:B-----5:R-:W-:Y:S01]  /*26a0*/  HADD2.F32 R12, -RZ, R18.H0_H0 ;  /* 0x20000012ff0c7230 */ /* 0x020fe20000004100 */
[----:B------:R-:W-:Y:S01]  /*26b0*/  ISETP.GT.AND P1, PT, R3, 0x8, PT ;  /* 0x000000080300780c */ /* 0x000fe20003f24270 */
[----:B------:R-:W-:Y:S03]  /*26c0*/  BSSY B1, `(.L_x_38) ;  /* 0x0000008000017945 */ /* 0x000fe60003800000 */
[----:B------:R-:W-:Y:S01]  /*26d0*/  FMUL R12, R12, R89 ;  /* 0x000000590c0c7220 */ /* 0x000fe20000400000 */
[----:B------:R-:W-:-:S03]  /*26e0*/  ISETP.GT.AND P2, PT, R0, RZ, P1 ;  /* 0x000000ff0000720c */ /* 0x000fc60000f44270 */
[----:B------:R-:W-:-:S05]  /*26f0*/  FFMA R12, R27, R88, R12 ;  /* 0x000000581b0c7223 */ /* 0x000fca000000000c */
[----:B------:R-:W-:-:S05]  /*2700*/  F2FP.F16.F32.PACK_AB R12, RZ, R12 ;  /* 0x0000000cff0c723e */ /* 0x000fca00000000ff */
[----:B------:R3:W-:Y:S01]  /*2710*/  @P0 STG.E.U16 desc[UR36][R10.64+0x2], R12 ;  /* 0x0000020c0a000986 */ /* 0x0007e2000c101524 */
[----:B------:R-:W-:Y:S05]  /*2720*/  @!P2 BRA `(.L_x_39) ;  /* 0x000000000004a947 */ /* 0x000fea0003800000 */
[----:B------:R4:W5:Y:S02]  /*2730*/  LDG.E.LTC128B.U16 R18, desc[UR36][R4.64+0x10] ;  /* 0x0000102404127981 */ /* 0x000964000c1e1520 */
.L_x_39:
[----:B------:R-:W-:Y:S05]  /*2740*/  BSYNC B1 ;  /* 0x0000000000017941 */ /* 0x000fea0003800000 */
.L_x_38:
[----:B---3-5:R-:W-:Y:S01]  /*2750*/  HADD2.F32 R12, -RZ, R18.H0_H0 ;  /* 0x20000012ff0c7230 */ /* 0x028fe20000004100 */
        /* <DEDUP_REMOVED lines=9> */
.L_x_41:
[----:B------:R-:W-:Y:S05]  /*27f0*/  BSYNC B1 ;  /* 0x0000000000017941 */ /* 0x000fea0003800000 */
.L_x_40:
[----:B-----5:R-:W-:Y:S01]  /*2800*/  HADD2.F32 R12, -RZ, R18.H0_H0 ;  /* 0x20000012ff0c7230 */ /* 0x020fe20000004100 */
[----:B------:R-:W-:Y:S01]  /*2810*/  ISETP.GT.AND P1, PT, R0, 0x8, P1 ;  /* 0x000000080000780c */ /* 0x000fe20000f24270 */
[----:B------:R-:W-:Y:S03]  /*2820*/  BSSY B1, `(.L_x_42) ;  /* 0x0000007000017945 */ /* 0x000fe60003800000 */
[----:B------:R-:W-:-:S04]  /*2830*/  FMUL R12, R12, R89 ;  /* 0x000000590c0c7220 */ /* 0x000fc80000400000 */
[----:B------:R-:W-:-:S05]  /*2840*/  FFMA R12, R29, R88, R12 ;  /* 0x000000581d0c7223 */ /* 0x000fca000000000c */
[----:B------:R-:W-:-:S05]  /*2850*/  F2FP.F16.F32.PACK_AB R12, RZ, R12 ;  /* 0x0000000cff0c723e */ /* 0x000fca00000000ff */
[----:B------:R0:W-:Y:S01]  /*2860*/  @P3 STG.E.U16 desc[UR36][R8.64+0x12], R12 ;  /* 0x0000120c08003986 */ /* 0x0001e2000c101524 */
[----:B------:R-:W-:Y:S05]  /*2870*/  @!P1 BRA `(.L_x_43) ;  /* 0x0000000000049947 */ /* 0x000fea0003800000 */
[----:B------:R0:W5:Y:S02]  /*2880*/  LDG.E.LTC128B.U16 R18, desc[UR36][R6.64+0x10] ;  /* 0x0000102406127981 */ /* 0x000164000c1e1520 */
.L_x_43:
[----:B------:R-:W-:Y:S05]  /*2890*/  BSYNC B1 ;  /* 0x0000000000017941 */ /* 0x000fea0003800000 */
.L_x_42:
[----:B0----5:R-:W-:Y:S01]  /*28a0*/  HADD2.F32 R12, -RZ, R18.H0_H0 ;  /* 0x20000012ff0c7230 */ /* 0x021fe20000004100 */
[----:B------:R-:W-:Y:S01]  /*28b0*/  ISETP.GT.AND P0, PT, R0, 0x8, P0 ;  /* 0x000000080000780c */ /* 0x000fe20000704270 */
[----:B------:R-:W-:Y:S03]  /*28c0*/  BSSY B1, `(.L_x_44) ;  /* 0x0000007000017945 */ /* 0x000fe60003800000 */
[----:B---3--:R-:W-:-:S04]  /*28d0*/  FMUL R13, R12, R89 ;  /* 0x000000590c0d7220 */ /* 0x008fc80000400000 */
[----:B------:R-:W-:-:S05]  /*28e0*/  FFMA R13, R30, R88, R13 ;  /* 0x000000581e0d7223 */ /* 0x000fca000000000d */
[----:B------:R-:W-:-:S05]  /*28f0*/  F2FP.F16.F32.PACK_AB R13, RZ, R13 ;  /* 0x0000000dff0d723e */ /* 0x000fca00000000ff */
[----:B------:R0:W-:Y:S01]  /*2900*/  @P1 STG.E.U16 desc[UR36][R10.64+0x10], R13 ;  /* 0x0000100d0a001986 */ /* 0x0001e2000c101524 */
[----:B------:R-:W-:Y:S05]  /*2910*/  @!P0 BRA `(.L_x_45) ;  /* 0x0000000000048947 */ /* 0x000fea0003800000 */
[----:B------:R3:W5:Y:S02]  /*2920*/  LDG.E.LTC128B.U16 R18, desc[UR36][R6.64+0x12] ;  /* 0x0000122406127981 */ /* 0x000764000c1e1520 */
.L_x_45:
[----:B------:R-:W-:Y:S05]  /*2930*/  BSYNC B1 ;  /* 0x0000000000017941 */ /* 0x000fea0003800000 */
.L_x_44:
        /* <DEDUP_REMOVED lines=10> */
.L_x_47:
[----:B------:R-:W-:Y:S05]  /*29e0*/  BSYNC B1 ;  /* 0x0000000000017941 */ /* 0x000fea0003800000 */
.L_x_46:
[----:B0----5:R-:W-:Y:S01]  /*29f0*/  HADD2.F32 R12, -RZ, R18.H0_H0 ;  /* 0x20000012ff0c7230 */ /* 0x021fe20000004100 */
        /* <DEDUP_REMOVED lines=9> */
.L_x_49:
[----:B------:R-:W-:Y:S05]  /*2a90*/  BSYNC B1 ;  /* 0x0000000000017941 */ /* 0x000fea0003800000 */
.L_x_48:
        /* <DEDUP_REMOVED lines=9> */
.L_x_51:
[----:B------:R-:W-:Y:S05]  /*2b30*/  BSYNC B1 ;  /* 0x0000000000017941 */ /* 0x000fea0003800000 */
.L_x_50:
[----:B0----5:R-:W-:Y:S01]  /*2b40*/  HADD2.F32 R12, -RZ, R18.H0_H0 ;  /* 0x20000012ff0c7230 */ /* 0x021fe20000004100 */
        /* <DEDUP_REMOVED lines=8> */
.L_x_53:
[----:B------:R-:W-:Y:S05]  /*2bd0*/  BSYNC B1 ;  /* 0x0000000000017941 */ /* 0x000fea0003800000 */
.L_x_52:
        /* <DEDUP_REMOVED lines=10> */
.L_x_55:
[----:B------:R-:W-:Y:S05]  /*2c80*/  BSYNC B1 ;  /* 0x0000000000017941 */ /* 0x000fea0003800000 */
.L_x_54:
        /* <DEDUP_REMOVED lines=10> */
.L_x_57:
[----:B------:R-:W-:Y:S05]  /*2d30*/  BSYNC B1 ;  /* 0x0000000000017941 */ /* 0x000fea0003800000 */
.L_x_56:
        /* <DEDUP_REMOVED lines=9> */
.L_x_59:
[----:B------:R-:W-:Y:S05]  /*2dd0*/  BSYNC B1 ;  /* 0x0000000000017941 */ /* 0x000fea0003800000 */
.L_x_58:
        /* <DEDUP_REMOVED lines=9> */
.L_x_61:
[----:B------:R-:W-:Y:S05]  /*2e70*/  BSYNC B1 ;  /* 0x0000000000017941 */ /* 0x000fea0003800000 */
.L_x_60:
        /* <DEDUP_REMOVED lines=10> */
.L_x_63:
[----:B------:R-:W-:Y:S05]  /*2f20*/  BSYNC B1 ;  /* 0x0000000000017941 */ /* 0x000fea0003800000 */
.L_x_62:
        /* <DEDUP_REMOVED lines=10> */
.L_x_65:
[----:B------:R-:W-:Y:S05]  /*2fd0*/  BSYNC B1 ;  /* 0x0000000000017941 */ /* 0x000fea0003800000 */
.L_x_64:
        /* <DEDUP_REMOVED lines=9> */
.L_x_67:
[----:B------:R-:W-:Y:S05]  /*3070*/  BSYNC B1 ;  /* 0x0000000000017941 */ /* 0x000fea0003800000 */
.L_x_66:
        /* <DEDUP_REMOVED lines=9> */
.L_x_69:
[----:B------:R-:W-:Y:S05]  /*3110*/  BSYNC B1 ;  /* 0x0000000000017941 */ /* 0x000fea0003800000 */
.L_x_68:
        /* <DEDUP_REMOVED lines=10> */
.L_x_71:
[----:B------:R-:W-:Y:S05]  /*31c0*/  BSYNC B1 ;  /* 0x0000000000017941 */ /* 0x000fea0003800000 */
.L_x_70:
        /* <DEDUP_REMOVED lines=10> */
.L_x_73:
[----:B------:R-:W-:Y:S05]  /*3270*/  BSYNC B1 ;  /* 0x0000000000017941 */ /* 0x000fea0003800000 */
.L_x_72:
        /* <DEDUP_REMOVED lines=9> */
.L_x_75:
[----:B------:R-:W-:Y:S05]  /*3310*/  BSYNC B1 ;  /* 0x0000000000017941 */ /* 0x000fea0003800000 */
.L_x_74:
        /* <DEDUP_REMOVED lines=9> */
.L_x_77:
[----:B------:R-:W-:Y:S05]  /*33b0*/  BSYNC B1 ;  /* 0x0000000000017941 */ /* 0x000fea0003800000 */
.L_x_76:
        /* <DEDUP_REMOVED lines=10> */
.L_x_79:
[----:B------:R-:W-:Y:S05]  /*3460*/  BSYNC B1 ;  /* 0x0000000000017941 */ /* 0x000fea0003800000 */
.L_x_78:
        /* <DEDUP_REMOVED lines=10> */
.L_x_81:
[----:B------:R-:W-:Y:S05]  /*3510*/  BSYNC B1 ;  /* 0x0000000000017941 */ /* 0x000fea0003800000 */
.L_x_80:
        /* <DEDUP_REMOVED lines=9> */
.L_x_83:
[----:B------:R-:W-:Y:S05]  /*35b0*/  BSYNC B1 ;  /* 0x0000000000017941 */ /* 0x000fea0003800000 */
.L_x_82:
        /* <DEDUP_REMOVED lines=9> */
.L_x_85:
[----:B------:R-:W-:Y:S05]  /*3650*/  BSYNC B1 ;  /* 0x0000000000017941 */ /* 0x000fea0003800000 */
.L_x_84:
        /* <DEDUP_REMOVED lines=10> */
.L_x_87:
[----:B------:R-:W-:Y:S05]  /*3700*/  BSYNC B1 ;  /* 0x0000000000017941 */ /* 0x000fea0003800000 */
.L_x_86:
        /* <DEDUP_REMOVED lines=10> */
.L_x_89:
[----:B------:R-:W-:Y:S05]  /*37b0*/  BSYNC B1 ;  /* 0x0000000000017941 */ /* 0x000fea0003800000 */
.L_x_88:
        /* <DEDUP_REMOVED lines=9> */
.L_x_91:
[----:B------:R-:W-:Y:S05]  /*3850*/  BSYNC B1 ;  /* 0x0000000000017941 */ /* 0x000fea0003800000 */
.L_x_90:
        /* <DEDUP_REMOVED lines=9> */
.L_x_93:
[----:B------:R-:W-:Y:S05]  /*38f0*/  BSYNC B1 ;  /* 0x0000000000017941 */ /* 0x000fea0003800000 */
.L_x_92:
        /* <DEDUP_REMOVED lines=10> */
.L_x_95:
[----:B------:R-:W-:Y:S05]  /*39a0*/  BSYNC B1 ;  /* 0x0000000000017941 */ /* 0x000fea0003800000 */
.L_x_94:
        /* <DEDUP_REMOVED lines=10> */
.L_x_97:
[----:B------:R-:W-:Y:S05]  /*3a50*/  BSYNC B1 ;  /* 0x0000000000017941 */ /* 0x000fea0003800000 */
.L_x_96:
        /* <DEDUP_REMOVED lines=9> */
.L_x_99:
[----:B------:R-:W-:Y:S05]  /*3af0*/  BSYNC B1 ;  /* 0x0000000000017941 */ /* 0x000fea0003800000 */
.L_x_98:
        /* <DEDUP_REMOVED lines=9> */
.L_x_101:
[----:B------:R-:W-:Y:S05]  /*3b90*/  BSYNC B1 ;  /* 0x0000000000017941 */ /* 0x000fea0003800000 */
.L_x_100:
        /* <DEDUP_REMOVED lines=10> */
.L_x_103:
[----:B------:R-:W-:Y:S05]  /*3c40*/  BSYNC B1 ;  /* 0x0000000000017941 */ /* 0x000fea0003800000 */
.L_x_102:
        /* <DEDUP_REMOVED lines=10> */
.L_x_105:
[----:B------:R-:W-:Y:S05]  /*3cf0*/  BSYNC B1 ;  /* 0x0000000000017941 */ /* 0x000fea0003800000 */
.L_x_104:
        /* <DEDUP_REMOVED lines=9> */
.L_x_107:
[----:B------:R-:W-:Y:S05]  /*3d90*/  BSYNC B1 ;  /* 0x0000000000017941 */ /* 0x000fea0003800000 */
.L_x_106:
        /* <DEDUP_REMOVED lines=9> */
.L_x_109:
[----:B------:R-:W-:Y:S05]  /*3e30*/  BSYNC B1 ;  /* 0x0000000000017941 */ /* 0x000fea0003800000 */
.L_x_108:
        /* <DEDUP_REMOVED lines=10> */
.L_x_111:
[----:B------:R-:W-:Y:S05]  /*3ee0*/  BSYNC B1 ;  /* 0x0000000000017941 */ /* 0x000fea0003800000 */
.L_x_110:
        /* <DEDUP_REMOVED lines=10> */
.L_x_113:
[----:B------:R-:W-:Y:S05]  /*3f90*/  BSYNC B1 ;  /* 0x0000000000017941 */ /* 0x000fea0003800000 */
.L_x_112:
        /* <DEDUP_REMOVED lines=9> */
.L_x_115:
[----:B------:R-:W-:Y:S05]  /*4030*/  BSYNC B1 ;  /* 0x0000000000017941 */ /* 0x000fea0003800000 */
.L_x_114:
        /* <DEDUP_REMOVED lines=9> */
.L_x_117:
[----:B------:R-:W-:Y:S05]  /*40d0*/  BSYNC B1 ;  /* 0x0000000000017941 */ /* 0x000fea0003800000 */
.L_x_116:
        /* <DEDUP_REMOVED lines=10> */
.L_x_119:
[----:B------:R-:W-:Y:S05]  /*4180*/  BSYNC B1 ;  /* 0x0000000000017941 */ /* 0x000fea0003800000 */
.L_x_118:
        /* <DEDUP_REMOVED lines=10> */
.L_x_121:
[----:B------:R-:W-:Y:S05]  /*4230*/  BSYNC B1 ;  /* 0x0000000000017941 */ /* 0x000fea0003800000 */
.L_x_120:
        /* <DEDUP_REMOVED lines=9> */
.L_x_123:
[----:B------:R-:W-:Y:S05]  /*42d0*/  BSYNC B1 ;  /* 0x0000000000017941 */ /* 0x000fea0003800000 */
.L_x_122:
        /* <DEDUP_REMOVED lines=9> */
.L_x_125:
[----:B------:R-:W-:Y:S05]  /*4370*/  BSYNC B1 ;  /* 0x0000000000017941 */ /* 0x000fea0003800000 */
.L_x_124:
        /* <DEDUP_REMOVED lines=10> */
.L_x_127:
[----:B------:R-:W-:Y:S05]  /*4420*/  BSYNC B1 ;  /* 0x0000000000017941 */ /* 0x000fea0003800000 */
.L_x_126:
        /* <DEDUP_REMOVED lines=10> */
.L_x_129:
[----:B------:R-:W-:Y:S05]  /*44d0*/  BSYNC B1 ;  /* 0x0000000000017941 */ /* 0x000fea0003800000 */
.L_x_128:
        /* <DEDUP_REMOVED lines=9> */
.L_x_131:
[----:B------:R-:W-:Y:S05]  /*4570*/  BSYNC B1 ;  /* 0x0000000000017941 */ /* 0x000fea0003800000 */
.L_x_130:
        /* <DEDUP_REMOVED lines=9> */
.L_x_133:
[----:B------:R-:W-:Y:S05]  /*4610*/  BSYNC B1 ;  /* 0x0000000000017941 */ /* 0x000fea0003800000 */
.L_x_132:
        /* <DEDUP_REMOVED lines=10> */
.L_x_135:
[----:B------:R-:W-:Y:S05]  /*46c0*/  BSYNC B1 ;  /* 0x0000000000017941 */ /* 0x000fea0003800000 */
.L_x_134:
        /* <DEDUP_REMOVED lines=10> */
.L_x_137:
[----:B------:R-:W-:Y:S05]  /*4770*/  BSYNC B1 ;  /* 0x0000000000017941 */ /* 0x000fea0003800000 */
.L_x_136:
        /* <DEDUP_REMOVED lines=9> */
.L_x_139:
[----:B------:R-:W-:Y:S05]  /*4810*/  BSYNC B1 ;  /* 0x0000000000017941 */ /* 0x000fea0003800000 */
.L_x_138:
        /* <DEDUP_REMOVED lines=9> */
.L_x_141:
[----:B------:R-:W-:Y:S05]  /*48b0*/  BSYNC B1 ;  /* 0x0000000000017941 */ /* 0x000fea0003800000 */
.L_x_140:
        /* <DEDUP_REMOVED lines=10> */
.L_x_143:
[----:B------:R-:W-:Y:S05]  /*4960*/  BSYNC B1 ;  /* 0x0000000000017941 */ /* 0x000fea0003800000 */
.L_x_142:
        /* <DEDUP_REMOVED lines=10> */
.L_x_145:
[----:B------:R-:W-:Y:S05]  /*4a10*/  BSYNC B1 ;  /* 0x0000000000017941 */ /* 0x000fea0003800000 */
.L_x_144:
        /* <DEDUP_REMOVED lines=9> */
.L_x_147:
[----:B------:R-:W-:Y:S05]  /*4ab0*/  BSYNC B1 ;  /* 0x0000000000017941 */ /* 0x000fea0003800000 */
.L_x_146:
        /* <DEDUP_REMOVED lines=9> */
.L_x_149:
[----:B------:R-:W-:Y:S05]  /*4b50*/  BSYNC B1 ;  /* 0x0000000000017941 */ /* 0x000fea0003800000 */
.L_x_148:
        /* <DEDUP_REMOVED lines=10> */
.L_x_151:
[----:B------:R-:W-:Y:S05]  /*4c00*/  BSYNC B1 ;  /* 0x0000000000017941 */ /* 0x000fea0003800000 */
.L_x_150:
        /* <DEDUP_REMOVED lines=10> */
.L_x_153:
[----:B------:R-:W-:Y:S05]  /*4cb0*/  BSYNC B1 ;  /* 0x0000000000017941 */ /* 0x000fea0003800000 */
.L_x_152:
[----:B0---45:R-:W-:Y:S01]  /*4cc0*/  HADD2.F32 R4, -RZ, R18.H0_H0 ;  /* 0x20000012ff047230 */ /* 0x031fe20000004100 */
        /* <DEDUP_REMOVED lines=8> */
.L_x_155:
[----:B------:R-:W-:Y:S05]  /*4d50*/  BSYNC B1 ;  /* 0x0000000000017941 */ /* 0x000fea0003800000 */
.L_x_154:
[----:B0----5:R-:W-:Y:S01]  /*4d60*/  HADD2.F32 R4, -RZ, R18.H0_H0 ;  /* 0x20000012ff047230 */ /* 0x021fe20000004100 */
[----:B------:R-:W-:Y:S01]  /*4d70*/  ISETP.GT.AND P0, PT, R0, 0x8, P0 ;  /* 0x000000080000780c */ /* 0x000fe20000704270 */
[----:B------:R-:W-:Y:S01]  /*4d80*/  @P1 IMAD.MOV.U32 R5, RZ, RZ, R11 ;  /* 0x000000ffff051224 */ /* 0x000fe200078e000b */
[----:B------:R-:W-:Y:S02]  /*4d90*/  BSSY B1, `(.L_x_156) ;  /* 0x0000008000017945 */ /* 0x000fe40003800000 */
[----:B------:R-:W-:Y:S01]  /*4da0*/  FMUL R3, R4, R89 ;  /* 0x0000005904037220 */ /* 0x000fe20000400000 */
[----:B------:R-:W-:-:S03]  /*4db0*/  @P1 IMAD.MOV.U32 R4, RZ, RZ, R10 ;  /* 0x000000ffff041224 */ /* 0x000fc600078e000a */
[----:B------:R-:W-:-:S05]  /*4dc0*/  FFMA R3, R86, R88, R3 ;  /* 0x0000005856037223 */ /* 0x000fca0000000003 */
[----:B------:R-:W-:-:S05]  /*4dd0*/  F2FP.F16.F32.PACK_AB R3, RZ, R3 ;  /* 0x00000003ff03723e */ /* 0x000fca00000000ff */
[----:B------:R0:W-:Y:S01]  /*4de0*/  @P1 STG.E.U16 desc[UR36][R4.64+0xf0], R3 ;  /* 0x0000f00304001986 */ /* 0x0001e2000c101524 */
[----:B------:R-:W-:Y:S05]  /*4df0*/  @!P0 BRA `(.L_x_157) ;  /* 0x0000000000048947 */ /* 0x000fea0003800000 */
[----:B------:R0:W5:Y:S02]  /*4e00*/  LDG.E.LTC128B.U16 R18, desc[UR36][R6.64+0xf2] ;  /* 0x0000f22406127981 */ /* 0x000164000c1e1520 */
.L_x_157:
[----:B------:R-:W-:Y:S05]  /*4e10*/  BSYNC B1 ;  /* 0x0000000000017941 */ /* 0x000fea0003800000 */
.L_x_156:
[----:B------:R-:W-:Y:S05]  /*4e20*/  @!P0 BRA `(.L_x_158) ;  /* 0x0000001000b08947 */ /* 0x000fea0003800000 */
[----:B-----5:R-:W-:-:S05]  /*4e30*/  HADD2.F32 R18, -RZ, R18.H0_H0 ;  /* 0x20000012ff127230 */ /* 0x020fca0000004100 */
[----:B------:R-:W-:-:S04]  /*4e40*/  FMUL R18, R18, R89 ;  /* 0x0000005912127220 */ /* 0x000fc80000400000 */
[----:B------:R-:W-:-:S05]  /*4e50*/  FFMA R18, R87, R88, R18 ;  /* 0x0000005857127223 */ /* 0x000fca0000000012 */
[----:B------:R-:W-:-:S05]  /*4e60*/  F2FP.F16.F32.PACK_AB R18, RZ, R18 ;  /* 0x00000012ff12723e */ /* 0x000fca00000000ff */
[----:B------:R0:W-:Y:S01]  /*4e70*/  STG.E.U16 desc[UR36][R10.64+0xf2], R18 ;  /* 0x0000f2120a007986 */ /* 0x0001e2000c101524 */
[----:B------:R-:W-:Y:S05]  /*4e80*/  BRA `(.L_x_158) ;  /* 0x0000001000987947 */ /* 0x000fea0003800000 */
.L_x_33:
[----:B------:R-:W-:Y:S01]  /*4e90*/  ISETP.GT.AND P3, PT, R3, 0x1, PT ;  /* 0x000000010300780c */ /* 0x000fe20003f64270 */
[----:B------:R-:W-:Y:S01]  /*4ea0*/  ULDC.64 UR4, c[0x0][0x5c0] ;  /* 0x0001700000047ab9 */ /* 0x000fe20000000a00 */
[-C--:B------:R-:W-:Y:S01]  /*4eb0*/  FMUL R24, R24, R88.reuse ;  /* 0x0000005818187220 */ /* 0x080fe20000400000 */
[----:B------:R-:W-:Y:S01]  /*4ec0*/  LEA R4, P4, R104, UR4, 0x1 ;  /* 0x0000000468047c11 */ /* 0x000fe2000f8808ff */
[-C--:B------:R-:W-:Y:S01]  /*4ed0*/  FMUL R25, R25, R88.reuse ;  /* 0x0000005819197220 */ /* 0x080fe20000400000 */
[----:B------:R-:W-:Y:S01]  /*4ee0*/  ISETP.GT.AND P0, PT, R0, RZ, P3 ;  /* 0x000000ff0000720c */ /* 0x000fe20001f04270 */
[----:B------:R-:W-:Y:S01]  /*4ef0*/  FMUL R26, R26, R88 ;  /* 0x000000581a1a7220 */ /* 0x000fe20000400000 */
[----:B------:R-:W-:Y:S01]  /*4f00*/  F2FP.F16.F32.PACK_AB R24, RZ, R24 ;  /* 0x00000018ff18723e */ /* 0x000fe200000000ff */
[-C--:B------:R-:W-:Y:S01]  /*4f10*/  FMUL R27, R27, R88.reuse ;  /* 0x000000581b1b7220 */ /* 0x080fe20000400000 */
[----:B------:R-:W-:Y:S01]  /*4f20*/  LEA.HI.X R5, R104, UR5, R113, 0x1, P4 ;  /* 0x0000000568057c11 */ /* 0x000fe2000a0f0c71 */
[-C--:B------:R-:W-:Y:S01]  /*4f30*/  FMUL R28, R28, R88.reuse ;  /* 0x000000581c1c7220 */ /* 0x080fe20000400000 */
[----:B------:R-:W-:Y:S01]  /*4f40*/  F2FP.F16.F32.PACK_AB R25, RZ, R25 ;  /* 0x00000019ff19723e */ /* 0x000fe200000000ff */
[-C--:B------:R-:W-:Y:S01]  /*4f50*/  FMUL R29, R29, R88.reuse ;  /* 0x000000581d1d7220 */ /* 0x080fe20000400000 */
[----:B------:R-:W-:Y:S01]  /*4f60*/  ISETP.GT.AND P2, PT, R0, 0x8, P2 ;  /* 0x000000080000780c */ /* 0x000fe20001744270 */
[----:B------:R-:W-:Y:S01]  /*4f70*/  @P1 STG.E.U16 desc[UR36][R4.64], R24 ;  /* 0x0000001804001986 */ /* 0x000fe2000c101524 */
[----:B------:R-:W-:Y:S01]  /*4f80*/  ISETP.GT.AND P1, PT, R3, 0x8, PT ;  /* 0x000000080300780c */ /* 0x000fe20003f24270 */
[----:B------:R-:W-:Y:S01]  /*4f90*/  FMUL R30, R30, R88 ;  /* 0x000000581e1e7220 */ /* 0x000fe20000400000 */
[C---:B------:R-:W-:Y:S01]  /*4fa0*/  SHF.L.U64.HI R7, R94.reuse, 0x1, R95 ;  /* 0x000000015e077819 */ /* 0x040fe2000001025f */
[----:B------:R-:W-:Y:S01]  /*4fb0*/  @P0 STG.E.U16 desc[UR36][R4.64+0x2], R25 ;  /* 0x0000021904000986 */ /* 0x000fe2000c101524 */
[----:B------:R-:W-:Y:S01]  /*4fc0*/  LEA R6, P5, R94, R4, 0x1 ;  /* 0x000000045e067211 */ /* 0x000fe200078a08ff */
[-C--:B------:R-:W-:Y:S01]  /*4fd0*/  FMUL R31, R31, R88.reuse ;  /* 0x000000581f1f7220 */ /* 0x080fe20000400000 */
[----:B------:R-:W-:Y:S01]  /*4fe0*/  ISETP.GT.AND P3, PT, R0, 0x8, P3 ;  /* 0x000000080000780c */ /* 0x000fe20001f64270 */
[-C--:B------:R-:W-:Y:S01]  /*4ff0*/  FMUL R32, R32, R88.reuse ;  /* 0x0000005820207220 */ /* 0x080fe20000400000 */
[----:B------:R-:W-:Y:S01]  /*5000*/  ISETP.GT.AND P0, PT, R3, 0x9, PT ;  /* 0x000000090300780c */ /* 0x000fe20003f04270 */
[----:B------:R-:W-:Y:S01]  /*5010*/  IMAD.X R7, R7, 0x1, R5, P5 ;  /* 0x0000000107077824 */ /* 0x000fe200028e0605 */
[----:B------:R-:W-:Y:S01]  /*5020*/  ISETP.GT.AND P4, PT, R0, RZ, P1 ;  /* 0x000000ff0000720c */ /* 0x000fe20000f84270 */
[----:B------:R-:W-:Y:S01]  /*5030*/  FMUL R33, R33, R88 ;  /* 0x0000005821217220 */ /* 0x000fe20000400000 */
[----:B------:R-:W-:Y:S01]  /*5040*/  F2FP.F16.F32.PACK_AB R26, RZ, R26 ;  /* 0x0000001aff1a723e */ /* 0x000fe200000000ff */
[-C--:B------:R-:W-:Y:S01]  /*5050*/  FMUL R34, R34, R88.reuse ;  /* 0x0000005822227220 */ /* 0x080fe20000400000 */
[----:B------:R-:W-:Y:S01]  /*5060*/  ISETP.GT.AND P5, PT, R0, RZ, P0 ;  /* 0x000000ff0000720c */ /* 0x000fe200007a4270 */
[----:B------:R-:W-:Y:S01]  /*5070*/  FMUL R35, R35, R88 ;  /* 0x0000005823237220 */ /* 0x000fe20000400000 */
[----:B------:R-:W-:Y:S01]  /*5080*/  F2FP.F16.F32.PACK_AB R27, RZ, R27 ;  /* 0x0000001bff1b723e */ /* 0x000fe200000000ff */
[----:B------:R-:W-:Y:S01]  /*5090*/  @P2 STG.E.U16 desc[UR36][R6.64], R26 ;  /* 0x0000001a06002986 */ /* 0x000fe2000c101524 */
[----:B------:R-:W-:Y:S01]  /*50a0*/  F2FP.F16.F32.PACK_AB R28, RZ, R28 ;  /* 0x0000001cff1c723e */ /* 0x000fe200000000ff */
[-C--:B------:R-:W-:Y:S01]  /*50b0*/  FMUL R36, R36, R88.reuse ;  /* 0x0000005824247220 */ /* 0x080fe20000400000 */
[C---:B------:R-:W-:Y:S01]  /*50c0*/  ISETP.GT.AND P2, PT, R0.reuse, 0x8, P1 ;  /* 0x000000080000780c */ /* 0x040fe20000f44270 */
[----:B------:R-:W-:Y:S01]  /*50d0*/  @P3 STG.E.U16 desc[UR36][R6.64+0x2], R27 ;  /* 0x0000021b06003986 */ /* 0x000fe2000c101524 */
[----:B------:R-:W-:Y:S01]  /*50e0*/  ISETP.GT.AND P1, PT, R3, 0x10, PT ;  /* 0x000000100300780c */ /* 0x000fe20003f24270 */
[-C--:B------:R-:W-:Y:S01]  /*50f0*/  FMUL R37, R37, R88.reuse ;  /* 0x0000005825257220 */ /* 0x080fe20000400000 */
[----:B------:R-:W-:Y:S01]  /*5100*/  F2FP.F16.F32.PACK_AB R29, RZ, R29 ;  /* 0x0000001dff1d723e */ /* 0x000fe200000000ff */
[----:B------:R-:W-:Y:S01]  /*5110*/  @P4 STG.E.U16 desc[UR36][R4.64+0x10], R28 ;  /* 0x0000101c04004986 */ /* 0x000fe2000c101524 */
[----:B------:R-:W-:Y:S01]  /*5120*/  ISETP.GT.AND P3, PT, R0, 0x8, P0 ;  /* 0x000000080000780c */ /* 0x000fe20000764270 */
[-C--:B------:R-:W-:Y:S01]  /*5130*/  FMUL R38, R38, R88.reuse ;  /* 0x0000005826267220 */ /* 0x080fe20000400000 */
[----:B------:R-:W-:Y:S01]  /*5140*/  ISETP.GT.AND P0, PT, R3, 0x11, PT ;  /* 0x000000110300780c */ /* 0x000fe20003f04270 */
[----:B------:R-:W-:Y:S01]  /*5150*/  @P5 STG.E.U16 desc[UR36][R4.64+0x12], R29 ;  /* 0x0000121d04005986 */ /* 0x000fe2000c101524 */
        /* <DEDUP_REMOVED lines=162> */
[----:B------:R-:W-:-:S02]  /*5b80*/  F2FP.F16.F32.PACK_AB R62, RZ, R62 ;  /* 0x0000003eff3e723e */ /* 0x000fc400000000ff */
[C---:B------:R-:W-:Y:S02]  /*5b90*/  ISETP.GT.AND P5, PT, R0.reuse, RZ, P0 ;  /* 0x000000ff0000720c */ /* 0x040fe400007a4270 */
[----:B------:R-:W-:Y:S01]  /*5ba0*/  F2FP.F16.F32.PACK_AB R63, RZ, R63 ;  /* 0x0000003fff3f723e */ /* 0x000fe200000000ff */
[----:B------:R-:W-:Y:S01]  /*5bb0*/  @P2 STG.E.U16 desc[UR36][R6.64+0x90], R62 ;  /* 0x0000903e06002986 */ /* 0x000fe2000c101524 */
[----:B------:R-:W-:Y:S02]  /*5bc0*/  F2FP.F16.F32.PACK_AB R64, RZ, R64 ;  /* 0x00000040ff40723e */ /* 0x000fe400000000ff */
[C---:B------:R-:W-:Y:S01]  /*5bd0*/  ISETP.GT.AND P2, PT, R0.reuse, 0x8, P1 ;  /* 0x000000080000780c */ /* 0x040fe20000f44270 */
[----:B------:R-:W-:Y:S01]  /*5be0*/  @P3 STG.E.U16 desc[UR36][R6.64+0x92], R63 ;  /* 0x0000923f06003986 */ /* 0x000fe2000c101524 */
[----:B------:R-:W-:Y:S02]  /*5bf0*/  ISETP.GT.AND P1, PT, R3, 0x58, PT ;  /* 0x000000580300780c */ /* 0x000fe40003f24270 */
[----:B------:R-:W-:Y:S01]  /*5c00*/  F2FP.F16.F32.PACK_AB R65, RZ, R65 ;  /* 0x00000041ff41723e */ /* 0x000fe200000000ff */
[----:B------:R-:W-:Y:S01]  /*5c10*/  @P4 STG.E.U16 desc[UR36][R4.64+0xa0], R64 ;  /* 0x0000a04004004986 */ /* 0x000fe2000c101524 */
[----:B------:R-:W-:-:S02]  /*5c20*/  ISETP.GT.AND P3, PT, R0, 0x8, P0 ;  /* 0x000000080000780c */ /* 0x000fc40000764270 */
[----:B------:R-:W-:Y:S01]  /*5c30*/  ISETP.GT.AND P0, PT, R3, 0x59, PT ;  /* 0x000000590300780c */ /* 0x000fe20003f04270 */
[----:B------:R-:W-:Y:S01]  /*5c40*/  @P5 STG.E.U16 desc[UR36][R4.64+0xa2], R65 ;  /* 0x0000a24104005986 */ /* 0x000fe2000c101524 */
[C---:B------:R-:W-:Y:S02]  /*5c50*/  ISETP.GT.AND P4, PT, R0.reuse, RZ, P1 ;  /* 0x000000ff0000720c */ /* 0x040fe40000f84270 */
[----:B------:R-:W-:Y:S02]  /*5c60*/  F2FP.F16.F32.PACK_AB R66, RZ, R66 ;  /* 0x00000042ff42723e */ /* 0x000fe400000000ff */
[----:B------:R-:W-:Y:S02]  /*5c70*/  ISETP.GT.AND P5, PT, R0, RZ, P0 ;  /* 0x000000ff0000720c */ /* 0x000fe400007a4270 */
[----:B------:R-:W-:Y:S01]  /*5c80*/  F2FP.F16.F32.PACK_AB R67, RZ, R67 ;  /* 0x00000043ff43723e */ /* 0x000fe200000000ff */
[----:B------:R-:W-:Y:S01]  /*5c90*/  @P2 STG.E.U16 desc[UR36][R6.64+0xa0], R66 ;  /* 0x0000a04206002986 */ /* 0x000fe2000c101524 */
[----:B------:R-:W-:-:S02]  /*5ca0*/  F2FP.F16.F32.PACK_AB R68, RZ, R68 ;  /* 0x00000044ff44723e */ /* 0x000fc400000000ff */
[C---:B------:R-:W-:Y:S01]  /*5cb0*/  ISETP.GT.AND P2, PT, R0.reuse, 0x8, P1 ;  /* 0x000000080000780c */ /* 0x040fe20000f44270 */
[----:B------:R-:W-:Y:S01]  /*5cc0*/  @P3 STG.E.U16 desc[UR36][R6.64+0xa2], R67 ;  /* 0x0000a24306003986 */ /* 0x000fe2000c101524 */
[C---:B------:R-:W-:Y:S02]  /*5cd0*/  ISETP.GT.AND P1, PT, R3.reuse, 0x60, PT ;  /* 0x000000600300780c */ /* 0x040fe40003f24270 */
[----:B------:R-:W-:Y:S01]  /*5ce0*/  F2FP.F16.F32.PACK_AB R69, RZ, R69 ;  /* 0x00000045ff45723e */ /* 0x000fe200000000ff */
[----:B------:R-:W-:Y:S01]  /*5cf0*/  @P4 STG.E.U16 desc[UR36][R4.64+0xb0], R68 ;  /* 0x0000b04404004986 */ /* 0x000fe2000c101524 */
[C---:B------:R-:W-:Y:S02]  /*5d00*/  ISETP.GT.AND P3, PT, R0.reuse, 0x8, P0 ;  /* 0x000000080000780c */ /* 0x040fe40000764270 */
[----:B------:R-:W-:Y:S01]  /*5d10*/  ISETP.GT.AND P0, PT, R3, 0x61, PT ;  /* 0x000000610300780c */ /* 0x000fe20003f04270 */
[----:B------:R-:W-:Y:S01]  /*5d20*/  @P5 STG.E.U16 desc[UR36][R4.64+0xb2], R69 ;  /* 0x0000b24504005986 */ /* 0x000fe2000c101524 */
[----:B------:R-:W-:-:S02]  /*5d30*/  ISETP.GT.AND P4, PT, R0, RZ, P1 ;  /* 0x000000ff0000720c */ /* 0x000fc40000f84270 */
[C---:B------:R-:W-:Y:S02]  /*5d40*/  ISETP.GT.AND P5, PT, R0.reuse, RZ, P0 ;  /* 0x000000ff0000720c */ /* 0x040fe400007a4270 */
[----:B------:R-:W-:Y:S02]  /*5d50*/  F2FP.F16.F32.PACK_AB R70, RZ, R70 ;  /* 0x00000046ff46723e */ /* 0x000fe400000000ff */
[----:B------:R-:W-:Y:S02]  /*5d60*/  F2FP.F16.F32.PACK_AB R71, RZ, R71 ;  /* 0x00000047ff47723e */ /* 0x000fe400000000ff */
[----:B------:R-:W-:Y:S01]  /*5d70*/  F2FP.F16.F32.PACK_AB R72, RZ, R72 ;  /* 0x00000048ff48723e */ /* 0x000fe200000000ff */
[----:B------:R-:W-:Y:S01]  /*5d80*/  @P2 STG.E.U16 desc[UR36][R6.64+0xb0], R70 ;  /* 0x0000b04606002986 */ /* 0x000fe2000c101524 */
[----:B------:R-:W-:Y:S02]  /*5d90*/  F2FP.F16.F32.PACK_AB R73, RZ, R73 ;  /* 0x00000049ff49723e */ /* 0x000fe400000000ff */
[C---:B------:R-:W-:Y:S01]  /*5da0*/  ISETP.GT.AND P1, PT, R0.reuse, 0x8, P1 ;  /* 0x000000080000780c */ /* 0x040fe20000f24270 */
[----:B------:R-:W-:Y:S01]  /*5db0*/  @P3 STG.E.U16 desc[UR36][R6.64+0xb2], R71 ;  /* 0x0000b24706003986 */ /* 0x000fe2000c101524 */
[----:B------:R-:W-:-:S02]  /*5dc0*/  ISETP.GT.AND P2, PT, R0, 0x8, P0 ;  /* 0x000000080000780c */ /* 0x000fc40000744270 */
[----:B------:R-:W-:Y:S01]  /*5dd0*/  F2FP.F16.F32.PACK_AB R74, RZ, R74 ;  /* 0x0000004aff4a723e */ /* 0x000fe200000000ff */
[----:B------:R-:W-:Y:S01]  /*5de0*/  @P4 STG.E.U16 desc[UR36][R4.64+0xc0], R72 ;  /* 0x0000c04804004986 */ /* 0x000fe2000c101524 */
[C---:B------:R-:W-:Y:S02]  /*5df0*/  ISETP.GT.AND P4, PT, R3.reuse, 0x68, PT ;  /* 0x000000680300780c */ /* 0x040fe40003f84270 */
[----:B------:R-:W-:Y:S01]  /*5e00*/  ISETP.GT.AND P0, PT, R3, 0x69, PT ;  /* 0x000000690300780c */ /* 0x000fe20003f04270 */
[----:B------:R-:W-:Y:S01]  /*5e10*/  @P5 STG.E.U16 desc[UR36][R4.64+0xc2], R73 ;  /* 0x0000c24904005986 */ /* 0x000fe2000c101524 */
[----:B------:R-:W-:Y:S02]  /*5e20*/  ISETP.GT.AND P5, PT, R0, RZ, P4 ;  /* 0x000000ff0000720c */ /* 0x000fe400027a4270 */
[----:B------:R-:W-:Y:S01]  /*5e30*/  F2FP.F16.F32.PACK_AB R75, RZ, R75 ;  /* 0x0000004bff4b723e */ /* 0x000fe200000000ff */
[----:B------:R-:W-:Y:S01]  /*5e40*/  @P1 STG.E.U16 desc[UR36][R6.64+0xc0], R74 ;  /* 0x0000c04a06001986 */ /* 0x000fe2000c101524 */
[----:B------:R-:W-:-:S02]  /*5e50*/  F2FP.F16.F32.PACK_AB R76, RZ, R76 ;  /* 0x0000004cff4c723e */ /* 0x000fc400000000ff */
[C---:B------:R-:W-:Y:S01]  /*5e60*/  ISETP.GT.AND P3, PT, R0.reuse, RZ, P0 ;  /* 0x000000ff0000720c */ /* 0x040fe20000764270 */
[----:B------:R-:W-:Y:S01]  /*5e70*/  @P2 STG.E.U16 desc[UR36][R6.64+0xc2], R75 ;  /* 0x0000c24b06002986 */ /* 0x000fe2000c101524 */
[C---:B------:R-:W-:Y:S02]  /*5e80*/  ISETP.GT.AND P4, PT, R0.reuse, 0x8, P4 ;  /* 0x000000080000780c */ /* 0x040fe40002784270 */
[----:B------:R-:W-:Y:S02]  /*5e90*/  F2FP.F16.F32.PACK_AB R77, RZ, R77 ;  /* 0x0000004dff4d723e */ /* 0x000fe400000000ff */
[----:B------:R-:W-:Y:S01]  /*5ea0*/  F2FP.F16.F32.PACK_AB R78, RZ, R78 ;  /* 0x0000004eff4e723e */ /* 0x000fe200000000ff */
[----:B------:R-:W-:Y:S01]  /*5eb0*/  @P5 STG.E.U16 desc[UR36][R4.64+0xd0], R76 ;  /* 0x0000d04c04005986 */ /* 0x000fe2000c101524 */
[----:B------:R-:W-:Y:S02]  /*5ec0*/  ISETP.GT.AND P5, PT, R0, 0x8, P0 ;  /* 0x000000080000780c */ /* 0x000fe400007a4270 */
[----:B------:R-:W-:-:S02]  /*5ed0*/  F2FP.F16.F32.PACK_AB R79, RZ, R79 ;  /* 0x0000004fff4f723e */ /* 0x000fc400000000ff */
[C---:B------:R-:W-:Y:S01]  /*5ee0*/  ISETP.GT.AND P2, PT, R3.reuse, 0x71, PT ;  /* 0x000000710300780c */ /* 0x040fe20003f44270 */
[----:B------:R-:W-:Y:S01]  /*5ef0*/  @P3 STG.E.U16 desc[UR36][R4.64+0xd2], R77 ;  /* 0x0000d24d04003986 */ /* 0x000fe2000c101524 */
[----:B------:R-:W-:Y:S02]  /*5f00*/  ISETP.GT.AND P3, PT, R3, 0x70, PT ;  /* 0x000000700300780c */ /* 0x000fe40003f64270 */
[----:B------:R-:W-:Y:S01]  /*5f10*/  F2FP.F16.F32.PACK_AB R80, RZ, R80 ;  /* 0x00000050ff50723e */ /* 0x000fe200000000ff */
[----:B------:R-:W-:Y:S01]  /*5f20*/  @P4 STG.E.U16 desc[UR36][R6.64+0xd0], R78 ;  /* 0x0000d04e06004986 */ /* 0x000fe2000c101524 */
[C---:B------:R-:W-:Y:S02]  /*5f30*/  ISETP.GT.AND P4, PT, R0.reuse, RZ, P2 ;  /* 0x000000ff0000720c */ /* 0x040fe40001784270 */
[----:B------:R-:W-:Y:S01]  /*5f40*/  F2FP.F16.F32.PACK_AB R81, RZ, R81 ;  /* 0x00000051ff51723e */ /* 0x000fe200000000ff */
[----:B------:R-:W-:Y:S01]  /*5f50*/  @P5 STG.E.U16 desc[UR36][R6.64+0xd2], R79 ;  /* 0x0000d24f06005986 */ /* 0x000fe2000c101524 */
[----:B------:R-:W-:-:S02]  /*5f60*/  ISETP.GT.AND P5, PT, R0, RZ, P3 ;  /* 0x000000ff0000720c */ /* 0x000fc40001fa4270 */
[C---:B------:R-:W-:Y:S02]  /*5f70*/  ISETP.GT.AND P1, PT, R3.reuse, 0x78, PT ;  /* 0x000000780300780c */ /* 0x040fe40003f24270 */
[----:B------:R-:W-:Y:S02]  /*5f80*/  ISETP.GT.AND P0, PT, R3, 0x79, PT ;  /* 0x000000790300780c */ /* 0x000fe40003f04270 */
[C---:B------:R-:W-:Y:S02]  /*5f90*/  ISETP.GT.AND P3, PT, R0.reuse, 0x8, P3 ;  /* 0x000000080000780c */ /* 0x040fe40001f64270 */
[C---:B------:R-:W-:Y:S02]  /*5fa0*/  ISETP.GT.AND P2, PT, R0.reuse, 0x8, P2 ;  /* 0x000000080000780c */ /* 0x040fe40001744270 */
[----:B------:R-:W-:Y:S02]  /*5fb0*/  F2FP.F16.F32.PACK_AB R82, RZ, R82 ;  /* 0x00000052ff52723e */ /* 0x000fe400000000ff */
[----:B------:R-:W-:Y:S01]  /*5fc0*/  F2FP.F16.F32.PACK_AB R83, RZ, R83 ;  /* 0x00000053ff53723e */ /* 0x000fe200000000ff */
[----:B------:R-:W-:Y:S01]  /*5fd0*/  @P5 STG.E.U16 desc[UR36][R4.64+0xe0], R80 ;  /* 0x0000e05004005986 */ /* 0x000fe2000c101524 */
[----:B------:R-:W-:-:S02]  /*5fe0*/  ISETP.GT.AND P5, PT, R0, RZ, P0 ;  /* 0x000000ff0000720c */ /* 0x000fc400007a4270 */
[C---:B------:R-:W-:Y:S01]  /*5ff0*/  ISETP.GT.AND P0, PT, R0.reuse, 0x8, P0 ;  /* 0x000000080000780c */ /* 0x040fe20000704270 */
[----:B------:R-:W-:Y:S01]  /*6000*/  @P4 STG.E.U16 desc[UR36][R4.64+0xe2], R81 ;  /* 0x0000e25104004986 */ /* 0x000fe2000c101524 */
[C---:B------:R-:W-:Y:S02]  /*6010*/  ISETP.GT.AND P4, PT, R0.reuse, RZ, P1 ;  /* 0x000000ff0000720c */ /* 0x040fe40000f84270 */
[----:B------:R-:W-:Y:S01]  /*6020*/  ISETP.GT.AND P1, PT, R0, 0x8, P1 ;  /* 0x000000080000780c */ /* 0x000fe20000f24270 */
[----:B------:R-:W-:Y:S01]  /*6030*/  @P3 STG.E.U16 desc[UR36][R6.64+0xe0], R82 ;  /* 0x0000e05206003986 */ /* 0x000fe2000c101524 */
[----:B------:R-:W-:Y:S02]  /*6040*/  F2FP.F16.F32.PACK_AB R84, RZ, R84 ;  /* 0x00000054ff54723e */ /* 0x000fe400000000ff */
[----:B------:R-:W-:Y:S01]  /*6050*/  F2FP.F16.F32.PACK_AB R85, RZ, R85 ;  /* 0x00000055ff55723e */ /* 0x000fe200000000ff */
[----:B------:R-:W-:Y:S01]  /*6060*/  @P2 STG.E.U16 desc[UR36][R6.64+0xe2], R83 ;  /* 0x0000e25306002986 */ /* 0x000fe2000c101524 */
[----:B------:R-:W-:-:S02]  /*6070*/  F2FP.F16.F32.PACK_AB R86, RZ, R86 ;  /* 0x00000056ff56723e */ /* 0x000fc400000000ff */
[----:B------:R-:W-:-:S03]  /*6080*/  F2FP.F16.F32.PACK_AB R87, RZ, R87 ;  /* 0x00000057ff57723e */ /* 0x000fc600000000ff */
[----:B------:R-:W-:Y:S04]  /*6090*/  @P4 STG.E.U16 desc[UR36][R4.64+0xf0], R84 ;  /* 0x0000f05404004986 */ /* 0x000fe8000c101524 */
[----:B------:R0:W-:Y:S02]  /*60a0*/  @P5 STG.E.U16 desc[UR36][R4.64+0xf2], R85 ;  /* 0x0000f25504005986 */ /* 0x0001e4000c101524 */
[----:B0-----:R-:W-:Y:S02]  /*60b0*/  @P1 IMAD.MOV.U32 R4, RZ, RZ, R6 ;  /* 0x000000ffff041224 */ /* 0x001fe400078e0006 */
[----:B------:R-:W-:-:S05]  /*60c0*/  @P1 IMAD.MOV.U32 R5, RZ, RZ, R7 ;  /* 0x000000ffff051224 */ /* 0x000fca00078e0007 */
[----:B------:R0:W-:Y:S04]  /*60d0*/  @P1 STG.E.U16 desc[UR36][R4.64+0xf0], R86 ;  /* 0x0000f05604001986 */ /* 0x0001e8000c101524 */
[----:B------:R0:W-:Y:S02]  /*60e0*/  @P0 STG.E.U16 desc[UR36][R6.64+0xf2], R87 ;  /* 0x0000f25706000986 */ /* 0x0001e4000c101524 */
.L_x_158:
[----:B------:R-:W-:Y:S05]  /*60f0*/  BSYNC B0 ;  /* 0x0000000000007941 */ /* 0x000fea0003800000 */
.L_x_32:
[----:B0-----:R-:W2:Y:S01]  /*6100*/  LDL.64 R4, [R1] ;  /* 0x0000000001047983 */ /* 0x001ea20000100a00 */
[----:B------:R-:W-:Y:S01]  /*6110*/  ULDC.64 UR4, c[0x0][0x650] ;  /* 0x0001940000047ab9 */ /* 0x000fe20000000a00 */
[----:B------:R-:W-:Y:S02]  /*6120*/  IMAD.U32 R0, RZ, RZ, UR44 ;  /* 0x0000002cff007e24 */ /* 0x000fe4000f8e00ff */
[----:B------:R-:W-:Y:S02]  /*6130*/  IMAD.MOV.U32 R22, RZ, RZ, -0x1 ;  /* 0xffffffffff167424 */ /* 0x000fe400078e00ff */
[----:B------:R0:W-:Y:S01]  /*6140*/  SYNCS.ARRIVE.TRANS64.A1T0 RZ, [R0+UR46], RZ ;  /* 0x000000ff00ff79a7 */ /* 0x0001e2000810002e */
[----:B-----5:R-:W-:Y:S02]  /*6150*/  IMAD.MOV.U32 R18, RZ, RZ, -0x1 ;  /* 0xffffffffff127424 */ /* 0x020fe400078e00ff */
[----:B------:R-:W-:Y:S01]  /*6160*/  IMAD.MOV.U32 R19, RZ, RZ, -0x1 ;  /* 0xffffffffff137424 */ /* 0x000fe200078e00ff */
[----:B0-----:R-:W-:-:S02]  /*6170*/  PRMT R0, RZ, 0x7610, R0 ;  /* 0x00007610ff007816 */ /* 0x001fc40000000000 */
[----:B--2---:R-:W-:-:S05]  /*6180*/  LEA R16, P0, R4, R16, 0x1 ;  /* 0x0000001004107211 */ /* 0x004fca00078008ff */
[----:B------:R-:W-:Y:S01]  /*6190*/  IMAD.X R17, R98, 0x1, R17, P0 ;  /* 0x0000000162117824 */ /* 0x000fe200000e0611 */
[----:B------:R-:W-:-:S04]  /*61a0*/  ISETP.GE.U32.AND P0, PT, R16, UR4, PT ;  /* 0x0000000410007c0c */ /* 0x000fc8000bf06070 */
[----:B------:R-:W-:-:S13]  /*61b0*/  ISETP.GE.U32.AND.EX P0, PT, R17, UR5, PT, P0 ;  /* 0x0000000511007c0c */ /* 0x000fda000bf06100 */
[----:B------:R-:W-:Y:S05]  /*61c0*/  @P0 BRA `(.L_x_159) ;  /* 0x00000004004c0947 */ /* 0x000fea0003800000 */
[----:B-1----:R-:W0:Y:S01]  /*61d0*/  LDC.64 R10, c[0x0][0x628] ;  /* 0x00018a00ff0a7b82 */ /* 0x002e220000000a00 */
[----:B------:R-:W1:Y:S01]  /*61e0*/  S2R R12, SR_CTAID.X ;  /* 0x00000000000c7919 */ /* 0x000e620000002500 */
[----:B------:R-:W-:Y:S02]  /*61f0*/  IMAD.MOV.U32 R8, RZ, RZ, R16 ;  /* 0x000000ffff087224 */ /* 0x000fe400078e0010 */
[----:B------:R-:W-:Y:S01]  /*6200*/  IMAD.MOV.U32 R9, RZ, RZ, R17 ;  /* 0x000000ffff097224 */ /* 0x000fe200078e0011 */
[----:B------:R-:W2:Y:S03]  /*6210*/  S2R R18, SR_CTAID.Y ;  /* 0x0000000000127919 */ /* 0x000ea60000002600 */
[----:B------:R-:W1:Y:S08]  /*6220*/  LDC R0, c[0x0][0x630] ;  /* 0x00018c00ff007b82 */ /* 0x000e700000000800 */
[----:B------:R-:W1:Y:S01]  /*6230*/  LDC.64 R14, c[0x0][0x620] ;  /* 0x00018800ff0e7b82 */ /* 0x000e620000000a00 */
[----:B0-----:R-:W-:-:S04]  /*6240*/  ISETP.NE.U32.AND P0, PT, R10, RZ, PT ;  /* 0x000000ff0a00720c */ /* 0x001fc80003f05070 */
[----:B------:R-:W-:-:S13]  /*6250*/  ISETP.NE.AND.EX P0, PT, R11, RZ, PT, P0 ;  /* 0x000000ff0b00720c */ /* 0x000fda0003f05300 */
[----:B-12---:R-:W-:Y:S05]  /*6260*/  @!P0 BRA `(.L_x_160) ;  /* 0x0000000000288947 */ /* 0x006fea0003800000 */
[----:B------:R-:W0:Y:S02]  /*6270*/  LDC R3, c[0x0][0x634] ;  /* 0x00018d00ff037b82 */ /* 0x000e240000000800 */
[----:B0-----:R-:W-:-:S05]  /*6280*/  IADD3 R3, P0, R16, R3, RZ ;  /* 0x0000000310037210 */ /* 0x001fca0007f1e0ff */
[----:B------:R-:W-:-:S04]  /*6290*/  IMAD.X R13, RZ, RZ, R17, P0 ;  /* 0x000000ffff0d7224 */ /* 0x000fc800000e0611 */
[----:B------:R-:W-:-:S04]  /*62a0*/  IMAD.WIDE.U32 R4, R13, R10, RZ ;  /* 0x0000000a0d047225 */ /* 0x000fc800078e00ff */
[----:B---34-:R-:W-:-:S04]  /*62b0*/  IMAD.WIDE.U32 R6, P0, R3, R11, R4 ;  /* 0x0000000b03067225 */ /* 0x018fc80007800004 */
[----:B------:R-:W-:-:S04]  /*62c0*/  IMAD.WIDE.U32 R4, R3, R10, RZ ;  /* 0x0000000a03047225 */ /* 0x000fc800078e00ff */
[----:B------:R-:W-:Y:S01]  /*62d0*/  IMAD.X R9, RZ, RZ, RZ, P0 ;  /* 0x000000ffff097224 */ /* 0x000fe200000e06ff */
[----:B------:R-:W-:Y:S01]  /*62e0*/  IADD3 RZ, P0, R5, R6, RZ ;  /* 0x0000000605ff7210 */ /* 0x000fe20007f1e0ff */
[----:B------:R-:W-:-:S04]  /*62f0*/  IMAD.MOV.U32 R8, RZ, RZ, R7 ;  /* 0x000000ffff087224 */ /* 0x000fc800078e0007 */
[----:B------:R-:W-:-:S08]  /*6300*/  IMAD.WIDE.U32.X R8, R13, R11, R8, P0 ;  /* 0x0000000b0d087225 */ /* 0x000fd000000e0408 */
.L_x_160:
[-CC-:B------:R-:W-:Y:S01]  /*6310*/  SHF.R.U64 R19, R8, R0.reuse, R9.reuse ;  /* 0x0000000008137219 */ /* 0x180fe20000001209 */
[----:B------:R-:W0:Y:S01]  /*6320*/  LDC.64 R24, c[0x0][0x640] ;  /* 0x00019000ff187b82 */ /* 0x000e220000000a00 */
[----:B------:R-:W-:Y:S01]  /*6330*/  SHF.R.U32.HI R0, RZ, R0, R9 ;  /* 0x00000000ff007219 */ /* 0x000fe20000011609 */
[----:B------:R-:W-:Y:S01]  /*6340*/  ULDC UR4, c[0x0][0x150] ;  /* 0x0000540000047ab9 */ /* 0x000fe20000000800 */
[----:B------:R-:W-:Y:S02]  /*6350*/  IADD3 R3, P0, RZ, -R19, RZ ;  /* 0x80000013ff037210 */ /* 0x000fe40007f1e0ff */
[----:B---34-:R-:W-:-:S03]  /*6360*/  I2FP.F32.U32 R7, R12 ;  /* 0x0000000c00077245 */ /* 0x018fc60000201000 */
[----:B------:R-:W1:Y:S01]  /*6370*/  LDC R6, c[0x0][0x618] ;  /* 0x00018600ff067b82 */ /* 0x000e620000000800 */
[----:B------:R-:W-:Y:S02]  /*6380*/  IMAD.X R5, RZ, RZ, ~R0, P0 ;  /* 0x000000ffff057224 */ /* 0x000fe400000e0e00 */
[----:B------:R-:W-:Y:S01]  /*6390*/  FMUL R7, R7, UR4 ;  /* 0x0000000407077c20 */ /* 0x000fe20008400000 */
[----:B------:R-:W-:Y:S01]  /*63a0*/  ULDC UR4, c[0x0][0x154] ;  /* 0x0000550000047ab9 */ /* 0x000fe20000000800 */
[-C--:B------:R-:W-:Y:S02]  /*63b0*/  IMAD R0, R5, R14.reuse, RZ ;  /* 0x0000000e05007224 */ /* 0x080fe400078e02ff */
[C---:B------:R-:W-:Y:S01]  /*63c0*/  IMAD.WIDE.U32 R4, R3.reuse, R14, R16 ;  /* 0x0000000e03047225 */ /* 0x040fe200078e0010 */
[----:B------:R-:W2:Y:S01]  /*63d0*/  LDC R8, c[0x0][0x608] ;  /* 0x00018200ff087b82 */ /* 0x000ea20000000800 */
[----:B------:R-:W3:Y:S02]  /*63e0*/  F2I.U32.TRUNC.NTZ R7, R7 ;  /* 0x0000000700077305 */ /* 0x000ee4000020f000 */
[----:B------:R-:W-:Y:S01]  /*63f0*/  IMAD R3, R3, R15, R0 ;  /* 0x0000000f03037224 */ /* 0x000fe200078e0200 */
[----:B------:R-:W-:-:S03]  /*6400*/  I2FP.F32.U32 R0, R18 ;  /* 0x0000001200007245 */ /* 0x000fc60000201000 */
[----:B------:R-:W-:Y:S01]  /*6410*/  IMAD.IADD R3, R5, 0x1, R3 ;  /* 0x0000000105037824 */ /* 0x000fe200078e0203 */
[----:B------:R-:W4:Y:S01]  /*6420*/  LDC R11, c[0x0][0x658] ;  /* 0x00019600ff0b7b82 */ /* 0x000f220000000800 */
[----:B0-----:R-:W-:-:S04]  /*6430*/  ISETP.NE.U32.AND P0, PT, R24, RZ, PT ;  /* 0x000000ff1800720c */ /* 0x001fc80003f05070 */
[----:B------:R-:W-:-:S03]  /*6440*/  ISETP.NE.AND.EX P0, PT, R25, RZ, PT, P0 ;  /* 0x000000ff1900720c */ /* 0x000fc60003f05300 */
[----:B------:R-:W0:Y:S01]  /*6450*/  LDC R9, c[0x0][0x144] ;  /* 0x00005100ff097b82 */ /* 0x000e220000000800 */
[-C--:B-1----:R-:W-:Y:S01]  /*6460*/  SHF.R.U64 R10, R4, R6.reuse, R3 ;  /* 0x00000006040a7219 */ /* 0x082fe20000001203 */
[----:B---3--:R-:W-:Y:S01]  /*6470*/  IMAD.MOV R7, RZ, RZ, -R7 ;  /* 0x000000ffff077224 */ /* 0x008fe200078e0a07 */
[----:B------:R-:W-:Y:S01]  /*6480*/  SHF.R.U32.HI R3, RZ, R6, R3 ;  /* 0x00000006ff037219 */ /* 0x000fe20000011603 */
[----:B------:R-:W-:-:S04]  /*6490*/  FMUL R6, R0, UR4 ;  /* 0x0000000400067c20 */ /* 0x000fc80008400000 */
[----:B------:R-:W1:Y:S01]  /*64a0*/  LDC R21, c[0x0][0x148] ;  /* 0x00005200ff157b82 */ /* 0x000e620000000800 */
[----:B------:R3:W0:Y:S01]  /*64b0*/  F2I.U32.TRUNC.NTZ R14, R6 ;  /* 0x00000006000e7305 */ /* 0x000622000020f000 */
[-CC-:B--2---:R-:W-:Y:S02]  /*64c0*/  SHF.R.U64 R13, R10, R8.reuse, R3.reuse ;  /* 0x000000080a0d7219 */ /* 0x184fe40000001203 */
[----:B------:R-:W-:-:S04]  /*64d0*/  SHF.R.U32.HI R0, RZ, R8, R3 ;  /* 0x00000008ff007219 */ /* 0x000fc80000011603 */
[----:B------:R-:W2:Y:S01]  /*64e0*/  LDC R20, c[0x0][0x648] ;  /* 0x00019200ff147b82 */ /* 0x000ea20000000800 */
[-CC-:B----4-:R-:W-:Y:S02]  /*64f0*/  SHF.R.U64 R15, R13, R11.reuse, R0.reuse ;  /* 0x0000000b0d0f7219 */ /* 0x190fe40000001200 */
[----:B------:R-:W-:-:S03]  /*6500*/  SHF.R.U32.HI R5, RZ, R11, R0 ;  /* 0x0000000bff057219 */ /* 0x000fc60000011600 */
[----:B------:R-:W-:Y:S02]  /*6510*/  IMAD.MOV.U32 R4, RZ, RZ, R15 ;  /* 0x000000ffff047224 */ /* 0x000fe400078e000f */
[----:B------:R-:W4:Y:S01]  /*6520*/  LDC R26, c[0x0][0x638] ;  /* 0x00018e00ff1a7b82 */ /* 0x000f220000000800 */
[----:B0-----:R-:W-:-:S07]  /*6530*/  IMAD R22, R9, R7, R12 ;  /* 0x0000000709167224 */ /* 0x001fce00078e020c */
[----:B------:R-:W0:Y:S08]  /*6540*/  LDC R27, c[0x0][0x610] ;  /* 0x00018400ff1b7b82 */ /* 0x000e300000000800 */
[----:B------:R-:W0:Y:S01]  /*6550*/  LDC R28, c[0x0][0x600] ;  /* 0x00018000ff1c7b82 */ /* 0x000e220000000800 */
[----:B-123--:R-:W-:Y:S05]  /*6560*/  @!P0 BRA `(.L_x_161) ;  /* 0x0000000000288947 */ /* 0x00efea0003800000 */
[----:B------:R-:W1:Y:S02]  /*6570*/  LDC R0, c[0x0][0x64c] ;  /* 0x00019300ff007b82 */ /* 0x000e640000000800 */
[----:B-1----:R-:W-:-:S05]  /*6580*/  IADD3 R3, P0, R15, R0, RZ ;  /* 0x000000000f037210 */ /* 0x002fca0007f1e0ff */
        /* <DEDUP_REMOVED lines=8> */
.L_x_161:
[----:B------:R-:W-:Y:S01]  /*6610*/  ISETP.NE.AND P0, PT, R2, 0x1, PT ;  /* 0x000000010200780c */ /* 0x000fe20003f05270 */
[----:B------:R-:W-:Y:S01]  /*6620*/  IMAD.MOV R14, RZ, RZ, -R14 ;  /* 0x000000ffff0e7224 */ /* 0x000fe200078e0a0e */
[----:B------:R-:W-:Y:S02]  /*6630*/  SHF.R.U64 R0, R4, R20, R5 ;  /* 0x0000001404007219 */ /* 0x000fe40000001205 */
[----:B------:R-:W-:Y:S02]  /*6640*/  LOP3.LUT R3, R13, R100, RZ, 0xc0, !PT ;  /* 0x000000640d037212 */ /* 0x000fe400078ec0ff */
[----:B------:R-:W-:Y:S01]  /*6650*/  LOP3.LUT R5, R10, R99, RZ, 0xc0, !PT ;  /* 0x000000630a057212 */ /* 0x000fe200078ec0ff */
[----:B------:R-:W-:Y:S02]  /*6660*/  IMAD.MOV R4, RZ, RZ, -R0 ;  /* 0x000000ffff047224 */ /* 0x000fe400078e0a00 */
[----:B------:R-:W-:Y:S02]  /*6670*/  IMAD R3, R96, R0, R3 ;  /* 0x0000000060037224 */ /* 0x000fe400078e0203 */
[----:B----4-:R-:W-:-:S02]  /*6680*/  IMAD R0, R4, R26, R15 ;  /* 0x0000001a04007224 */ /* 0x010fc400078e020f */
[----:B------:R-:W-:Y:S02]  /*6690*/  @P0 IMAD R22, R21, R14, R18 ;  /* 0x0000000e15160224 */ /* 0x000fe400078e0212 */
[----:B------:R-:W-:Y:S02]  /*66a0*/  IMAD.MOV.U32 R4, RZ, RZ, 0x1 ;  /* 0x00000001ff047424 */ /* 0x000fe400078e00ff */
[----:B0-----:R-:W-:Y:S02]  /*66b0*/  IMAD R22, R3, R27, R22 ;  /* 0x0000001b03167224 */ /* 0x001fe400078e0216 */
[----:B------:R-:W-:Y:S01]  /*66c0*/  IMAD R3, R0, R28, R5 ;  /* 0x0000001c00037224 */ /* 0x000fe200078e0205 */
[----:B------:R-:W-:-:S04]  /*66d0*/  PRMT R0, R4, 0x7610, R0 ;  /* 0x0000761004007816 */ /* 0x000fc80000000000 */
[----:B------:R-:W-:Y:S02]  /*66e0*/  SEL R18, R3, R22, !P0 ;  /* 0x0000001603127207 */ /* 0x000fe40004000000 */
[----:B------:R-:W-:-:S07]  /*66f0*/  SEL R22, R22, R3, !P0 ;  /* 0x0000000316167207 */ /* 0x000fce0004000000 */
.L_x_159:
[----:B------:R-:W-:Y:S01]  /*6700*/  LOP3.LUT P0, RZ, R0, 0xff, RZ, 0xc0, !PT ;  /* 0x000000ff00ff7812 */ /* 0x000fe2000780c0ff */
[----:B------:R-:W-:Y:S01]  /*6710*/  UIMAD.WIDE.U32 UR4, UR38, -0x55555555, URZ ;  /* 0xaaaaaaab260478a5 */ /* 0x000fe2000f8e003f */
[----:B------:R-:W-:-:S03]  /*6720*/  LOP3.LUT R103, R103, 0x1, RZ, 0x3c, !PT ;  /* 0x0000000167677812 */ /* 0x000fc600078e3cff */
[----:B------:R-:W-:-:S04]  /*6730*/  USHF.R.U32.HI UR4, URZ, 0x2, UR5 ;  /* 0x000000023f047899 */ /* 0x000fc80008011605 */
[----:B------:R-:W-:-:S04]  /*6740*/  UIMAD UR38, UR4, -0x6, UR38 ;  /* 0xfffffffa042678a4 */ /* 0x000fc8000f8e0226 */
[----:B------:R-:W-:Y:S08]  /*6750*/  @P0 BRA `(.L_x_162) ;  /* 0xffffffac00800947 */ /* 0x000ff0000383ffff */
[----:B------:R-:W-:Y:S05]  /*6760*/  EXIT ;  /* 0x000000000000794d */ /* 0x000fea0003800000 */
.L_x_13:
[----:B------:R-:W-:-:S08]  /*6770*/  ISETP.NE.AND P0, PT, R14, RZ, PT ;  /* 0x000000ff0e00720c */ /* 0x000fd00003f05270 */
[----:B0-----:R-:W0:-:S00]  /*6780*/  USETMAXREG.DEALLOC.CTAPOOL 0x28 ;  /* 0x00000028000079c8 */ /* 0x001e0000080e0500 */
[----:B------:R-:W-:Y:S05]  /*6790*/  @P0 EXIT ;  /* 0x000000000000094d */ /* 0x000fea0003800000 */
[----:B0-----:R-:W-:Y:S01]  /*67a0*/  LOP3.LUT P0, RZ, R3, 0xff, RZ, 0xc0, !PT ;  /* 0x000000ff03ff7812 */ /* 0x001fe2000780c0ff */
[----:B------:R-:W-:Y:S02]  /*67b0*/  IMAD.MOV.U32 R3, RZ, RZ, 0x1 ;  /* 0x00000001ff037424 */ /* 0x000fe400078e00ff */
[----:B------:R-:W-:-:S10]  /*67c0*/  IMAD.MOV.U32 R8, RZ, RZ, RZ ;  /* 0x000000ffff087224 */ /* 0x000fd400078e00ff */
[----:B------:R-:W-:Y:S05]  /*67d0*/  @!P0 BRA `(.L_x_163) ;  /* 0x0000000c000c8947 */ /* 0x000fea0003800000 */
[----:B------:R-:W-:Y:S01]  /*67e0*/  LOP3.LUT P0, RZ, R4, 0x1f, RZ, 0xc0, !PT ;  /* 0x0000001f04ff7812 */ /* 0x000fe2000780c0ff */
[----:B------:R-:W-:Y:S01]  /*67f0*/  ULDC UR5, c[0x0][0x658] ;  /* 0x0001960000057ab9 */ /* 0x000fe20000000800 */
[----:B------:R-:W-:Y:S01]  /*6800*/  UMOV UR6, 0xffffffff ;  /* 0xffffffff00067882 */ /* 0x000fe20000000000 */
[----:B------:R-:W-:Y:S01]  /*6810*/  BSSY B0, `(.L_x_163) ;  /* 0x00000bf000007945 */ /* 0x000fe20003800000 */
[----:B------:R-:W-:Y:S01]  /*6820*/  USHF.L.U32 UR6, UR6, UR5, URZ ;  /* 0x0000000506067299 */ /* 0x000fe2000800063f */
[C---:B------:R-:W-:Y:S01]  /*6830*/  ISETP.NE.AND P2, PT, R5.reuse, RZ, PT ;  /* 0x000000ff0500720c */ /* 0x040fe20003f45270 */
[----:B------:R-:W-:Y:S01]  /*6840*/  IMAD.MOV.U32 R10, RZ, RZ, 0x1 ;  /* 0x00000001ff0a7424 */ /* 0x000fe200078e00ff */
[----:B------:R-:W-:Y:S01]  /*6850*/  ISETP.NE.OR P0, PT, R5, RZ, !P0 ;  /* 0x000000ff0500720c */ /* 0x000fe20004705670 */
[----:B------:R-:W-:Y:S01]  /*6860*/  IMAD.MOV.U32 R3, RZ, RZ, 0x1 ;  /* 0x00000001ff037424 */ /* 0x000fe200078e00ff */
[----:B------:R-:W-:Y:S01]  /*6870*/  LOP3.LUT R9, R23, 0x2, RZ, 0xfc, !PT ;  /* 0x0000000217097812 */ /* 0x000fe200078efcff */
[----:B------:R-:W-:Y:S01]  /*6880*/  IMAD.MOV.U32 R8, RZ, RZ, RZ ;  /* 0x000000ffff087224 */ /* 0x000fe200078e00ff */
[----:B------:R-:W-:Y:S01]  /*6890*/  ULDC UR4, c[0x0][0x600] ;  /* 0x0001800000047ab9 */ /* 0x000fe20000000800 */
[----:B------:R-:W-:Y:S01]  /*68a0*/  UMOV UR7, 0x1 ;  /* 0x0000000100077882 */ /* 0x000fe20000000000 */
[----:B------:R-:W-:-:S02]  /*68b0*/  UIADD3 UR19, UR40, 0x1, URZ ;  /* 0x0000000128137890 */ /* 0x000fc4000fffe03f */
[----:B------:R-:W-:Y:S02]  /*68c0*/  UIADD3 UR15, UR4, -0x1, URZ ;  /* 0xffffffff040f7890 */ /* 0x000fe4000fffe03f */
[----:B------:R-:W-:Y:S02]  /*68d0*/  USHF.L.U32 UR17, UR7, UR5, URZ ;  /* 0x0000000507117299 */ /* 0x000fe4000800063f */
[----:B------:R-:W-:Y:S01]  /*68e0*/  ULOP3.LUT UR16, URZ, UR6, URZ, 0x33, !UPT ;  /* 0x000000063f107292 */ /* 0x000fe2000f8e333f */
[----:B------:R-:W-:-:S11]  /*68f0*/  ULDC.64 UR20, c[0x0][0x198] ;  /* 0x0000660000147ab9 */ /* 0x000fd60000000a00 */
.L_x_175:
[----:B------:R-:W-:-:S03]  /*6900*/  UMOV UR4, 0xffffffff ;  /* 0xffffffff00047882 */ /* 0x000fc60000000000 */
[----:B------:R-:W-:Y:S05]  /*6910*/  BRA.DIV UR4, `(.L_x_164) ;  /* 0x0000001204207947 */ /* 0x000fea000b800000 */
[----:B------:R-:W-:-:S13]  /*6920*/  ELECT P6, URZ, PT ;  /* 0x00000000003f782f */ /* 0x000fda00038c0000 */
.L_x_190:
[----:B------:R-:W0:Y:S01]  /*6930*/  LDC R4, c[0x0][0x28c] ;  /* 0x0000a300ff047b82 */ /* 0x000e220000000800 */
[----:B------:R-:W-:Y:S01]  /*6940*/  BSSY B1, `(.L_x_165) ;  /* 0x0000037000017945 */ /* 0x000fe20003800000 */
[----:B0-----:R-:W-:-:S13]  /*6950*/  ISETP.LT.OR P6, PT, R4, 0x1, !P6 ;  /* 0x000000010400780c */ /* 0x001fda00077c1670 */
[----:B------:R-:W-:Y:S05]  /*6960*/  @P6 BRA `(.L_x_166) ;  /* 0x0000000000d06947 */ /* 0x000fea0003800000 */
[----:B------:R-:W-:Y:S02]  /*6970*/  IMAD.SHL.U32 R18, R18, 0x80, RZ ;  /* 0x0000008012127824 */ /* 0x000fe400078e00ff */
[----:B------:R-:W-:Y:S02]  /*6980*/  IMAD.SHL.U32 R22, R22, 0x40, RZ ;  /* 0x0000004016167824 */ /* 0x000fe400078e00ff */
[----:B------:R-:W-:Y:S02]  /*6990*/  IMAD.MOV.U32 R13, RZ, RZ, RZ ;  /* 0x000000ffff0d7224 */ /* 0x000fe400078e00ff */
[----:B------:R-:W-:Y:S02]  /*69a0*/  IMAD.U32 R14, RZ, RZ, UR19 ;  /* 0x00000013ff0e7e24 */ /* 0x000fe4000f8e00ff */
[----:B------:R-:W-:Y:S02]  /*69b0*/  IMAD.MOV.U32 R4, RZ, RZ, R3 ;  /* 0x000000ffff047224 */ /* 0x000fe400078e0003 */
[----:B------:R-:W-:-:S07]  /*69c0*/  IMAD.MOV.U32 R5, RZ, RZ, R8 ;  /* 0x000000ffff057224 */ /* 0x000fce00078e0008 */
.L_x_170:
[----:B------:R-:W0:Y:S01]  /*69d0*/  S2R R7, SR_CgaCtaId ;  /* 0x0000000000077919 */ /* 0x000e220000008800 */
[----:B------:R-:W-:-:S04]  /*69e0*/  MOV R6, 0x400 ;  /* 0x0000040000067802 */ /* 0x000fc80000000f00 */
[----:B0-----:R-:W-:Y:S02]  /*69f0*/  LEA R12, R7, R6, 0x18 ;  /* 0x00000006070c7211 */ /* 0x001fe400078ec0ff */
[----:B------:R-:W-:Y:S01]  /*6a00*/  SHF.L.U32 R6, R4, 0x1f, RZ ;  /* 0x0000001f04067819 */ /* 0x000fe200000006ff */
[----:B------:R-:W0:Y:S02]  /*6a10*/  @!P2 LDC R7, c[0x0][0x500] ;  /* 0x00014000ff07ab82 */ /* 0x000e240000000800 */
[----:B------:R-:W-:-:S04]  /*6a20*/  IMAD R11, R5, 0x8, R12 ;  /* 0x00000008050b7824 */ /* 0x000fc800078e020c */
[----:B------:R-:W1:Y:S02]  /*6a30*/  SYNCS.PHASECHK.TRANS64.TRYWAIT P1, [R11+URZ+0x30], R6 ;  /* 0x000030060b0075a7 */ /* 0x000e64000802017f */
[----:B-1----:R-:W-:Y:S05]  /*6a40*/  @!P1 BRA `(.L_x_167) ;  /* 0x0000000c00f49947 */ /* 0x002fea0003800000 */
.L_x_191:
[----:B-1----:R-:W-:Y:S01]  /*6a50*/  PRMT R6, R9, 0x9910, RZ ;  /* 0x0000991009067816 */ /* 0x002fe200000000ff */
[----:B0-----:R0:W-:Y:S03]  /*6a60*/  @!P2 SYNCS.ARRIVE.TRANS64 RZ, [R11+URZ], R7 ;  /* 0x000000070bffa9a7 */ /* 0x0011e6000800003f */
[----:B------:R-:W-:-:S13]  /*6a70*/  ISETP.NE.AND P1, PT, R6, 0x2, PT ;  /* 0x000000020600780c */ /* 0x000fda0003f25270 */
[----:B0-----:R-:W-:Y:S05]  /*6a80*/  @P1 BRA `(.L_x_168) ;  /* 0x0000000000041947 */ /* 0x001fea0003800000 */
[----:B------:R-:W-:Y:S01]  /*6a90*/  BPT.TRAP 0x1 ;  /* 0x000000040000795c */ /* 0x000fe20000300000 */
.L_x_168:
[----:B------:R-:W-:Y:S05]  /*6aa0*/  @P0 BRA `(.L_x_169) ;  /* 0x0000000000040947 */ /* 0x000fea0003800000 */
[----:B------:R-:W-:Y:S01]  /*6ab0*/  BPT.TRAP 0x1 ;  /* 0x000000040000795c */ /* 0x000fe20000300000 */
.L_x_169:
[--C-:B------:R-:W-:Y:S01]  /*6ac0*/  IMAD R6, R5, 0x2000, R12.reuse ;  /* 0x0000200005067824 */ /* 0x100fe200078e020c */
[----:B------:R-:W-:Y:S01]  /*6ad0*/  R2UR UR9, R11 ;  /* 0x000000000b0972ca */ /* 0x000fe200000e0000 */
[C---:B------:R-:W-:Y:S01]  /*6ae0*/  IMAD R12, R5.reuse, 0x4000, R12 ;  /* 0x00004000050c7824 */ /* 0x040fe200078e020c */
[----:B------:R-:W-:Y:S01]  /*6af0*/  UIADD3 UR4, UP0, UR20, 0xf0, URZ ;  /* 0x000000f014047890 */ /* 0x000fe2000ff1e03f */
[----:B------:R-:W-:Y:S01]  /*6b00*/  VIADD R14, R14, 0xffffffff ;  /* 0xffffffff0e0e7836 */ /* 0x000fe20000000000 */
[----:B------:R-:W-:Y:S01]  /*6b10*/  R2UR UR5, R6 ;  /* 0x00000000060572ca */ /* 0x000fe200000e0000 */
[----:B------:R-:W-:Y:S01]  /*6b20*/  UIADD3 UR22, UP1, UR20, 0x1f0, URZ ;  /* 0x000001f014167890 */ /* 0x000fe2000ff3e03f */
[----:B------:R-:W-:Y:S01]  /*6b30*/  R2UR UR8, R12 ;  /* 0x000000000c0872ca */ /* 0x000fe200000e0000 */
[----:B------:R-:W-:Y:S01]  /*6b40*/  VIADD R5, R5, 0x1 ;  /* 0x0000000105057836 */ /* 0x000fe20000000000 */
[----:B------:R-:W-:Y:S01]  /*6b50*/  R2UR UR11, R22 ;  /* 0x00000000160b72ca */ /* 0x000fe200000e0000 */
[----:B------:R-:W-:Y:S01]  /*6b60*/  UIADD3.X UR23, URZ, UR21, URZ, UP1, !UPT ;  /* 0x000000153f177290 */ /* 0x000fe20008ffe43f */
[----:B------:R-:W-:Y:S01]  /*6b70*/  R2UR UR10, R13 ;  /* 0x000000000d0a72ca */ /* 0x000fe200000e0000 */
[----:B------:R-:W-:Y:S01]  /*6b80*/  UMOV UR6, 0x0 ;  /* 0x0000000000067882 */ /* 0x000fe20000000000 */
[----:B------:R-:W-:Y:S01]  /*6b90*/  R2UR UR12, R19 ;  /* 0x00000000130c72ca */ /* 0x000fe200000e0000 */
[----:B------:R-:W-:Y:S01]  /*6ba0*/  UMOV UR7, 0x10000000 ;  /* 0x1000000000077882 */ /* 0x000fe20000000000 */
[----:B------:R-:W-:Y:S01]  /*6bb0*/  R2UR UR18, R18 ;  /* 0x00000000121272ca */ /* 0x000fe200000e0000 */
[----:B------:R-:W-:Y:S01]  /*6bc0*/  VIADD R13, R13, 0x40 ;  /* 0x000000400d0d7836 */ /* 0x000fe20000000000 */
[----:B------:R-:W-:Y:S01]  /*6bd0*/  ISETP.GT.AND P3, PT, R14, 0x1, PT ;  /* 0x000000010e00780c */ /* 0x000fe20003f64270 */
[----:B------:R-:W-:Y:S01]  /*6be0*/  UIADD3 UR13, UR5, 0x180, URZ ;  /* 0x00000180050d7890 */ /* 0x000fe2000fffe03f */
[----:B------:R-:W-:Y:S01]  /*6bf0*/  ISETP.NE.AND P1, PT, R5, 0x6, PT ;  /* 0x000000060500780c */ /* 0x000fe20003f25270 */
[----:B------:R-:W-:-:S02]  /*6c00*/  UIADD3.X UR5, URZ, UR21, URZ, UP0, !UPT ;  /* 0x000000153f057290 */ /* 0x000fc400087fe43f */
[----:B------:R-:W-:Y:S01]  /*6c10*/  UIADD3 UR14, UR8, 0xc180, URZ ;  /* 0x0000c180080e7890 */ /* 0x000fe2000fffe03f */
[----:B------:R-:W-:Y:S02]  /*6c20*/  SEL R7, RZ, 0x1, P1 ;  /* 0x00000001ff077807 */ /* 0x000fe40000800000 */
[----:B------:R-:W-:Y:S01]  /*6c30*/  UMOV UR8, UR13 ;  /* 0x0000000d00087c82 */ /* 0x000fe20008000000 */
[----:B------:R-:W-:Y:S02]  /*6c40*/  SEL R5, R5, RZ, P1 ;  /* 0x000000ff05057207 */ /* 0x000fe40000800000 */
[----:B------:R-:W-:Y:S01]  /*6c50*/  LOP3.LUT R4, R4, R7, RZ, 0x3c, !PT ;  /* 0x0000000704047212 */ /* 0x000fe200078e3cff */
[----:B------:R0:W-:Y:S02]  /*6c60*/  UTMALDG.3D [UR8], [UR4], desc[UR6] ;  /* 0x00000608040075b4 */ /* 0x0001e40008011000 */
[----:B0-----:R-:W-:Y:S01]  /*6c70*/  UMOV UR8, UR14 ;  /* 0x0000000e00087c82 */ /* 0x001fe20008000000 */
[----:B------:R-:W-:-:S02]  /*6c80*/  UMOV UR11, UR18 ;  /* 0x00000012000b7c82 */ /* 0x000fc40008000000 */
[----:B------:R0:W-:Y:S02]  /*6c90*/  UTMALDG.3D [UR8], [UR22], desc[UR6] ;  /* 0x00000608160075b4 */ /* 0x0001e40008011000 */
[----:B0-----:R-:W-:Y:S05]  /*6ca0*/  @P3 BRA `(.L_x_170) ;  /* 0xfffffffc00483947 */ /* 0x001fea000383ffff */
.L_x_166:
[----:B------:R-:W-:Y:S05]  /*6cb0*/  BSYNC B1 ;  /* 0x0000000000017941 */ /* 0x000fea0003800000 */
.L_x_165:
[----:B------:R-:W2:Y:S01]  /*6cc0*/  LDL.64 R20, [R1] ;  /* 0x0000000001147983 */ /* 0x000ea20000100a00 */
[----:B------:R-:W-:Y:S01]  /*6cd0*/  LOP3.LUT P4, RZ, R10, 0xff, RZ, 0xc0, !PT ;  /* 0x000000ff0aff7812 */ /* 0x000fe2000788c0ff */
[----:B------:R-:W-:Y:S01]  /*6ce0*/  VIADD R7, R8, UR40 ;  /* 0x0000002808077c36 */ /* 0x000fe20008000000 */
[----:B------:R-:W-:Y:S01]  /*6cf0*/  ULDC.64 UR4, c[0x0][0x650] ;  /* 0x0001940000047ab9 */ /* 0x000fe20000000a00 */
[----:B------:R-:W-:Y:S01]  /*6d00*/  IMAD.U32 R8, RZ, RZ, UR40 ;  /* 0x00000028ff087e24 */ /* 0x000fe2000f8e00ff */
[----:B------:R-:W-:Y:S01]  /*6d10*/  UISETP.GE.U32.AND UP0, UPT, UR40, 0x6, UPT ;  /* 0x000000062800788c */ /* 0x000fe2000bf06070 */
[----:B------:R-:W-:Y:S01]  /*6d20*/  BSSY B1, `(.L_x_171) ;  /* 0x000006b000017945 */ /* 0x000fe20003800000 */
[----:B------:R-:W-:Y:S01]  /*6d30*/  ISETP.GT.U32.AND P1, PT, R7, 0x5, PT ;  /* 0x000000050700780c */ /* 0x000fe20003f24070 */
[----:B------:R-:W-:Y:S01]  /*6d40*/  IMAD.MOV.U32 R22, RZ, RZ, -0x1 ;  /* 0xffffffffff167424 */ /* 0x000fe200078e00ff */
[----:B------:R-:W-:Y:S01]  /*6d50*/  PRMT R10, RZ, 0x7610, R10 ;  /* 0x00007610ff0a7816 */ /* 0x000fe2000000000a */
[----:B------:R-:W-:Y:S01]  /*6d60*/  IMAD.MOV.U32 R18, RZ, RZ, -0x1 ;  /* 0xffffffffff127424 */ /* 0x000fe200078e00ff */
[----:B------:R-:W-:Y:S01]  /*6d70*/  ISETP.LT.U32.AND P1, PT, R8, 0x6, P1 ;  /* 0x000000060800780c */ /* 0x000fe20000f21070 */
[----:B------:R-:W-:Y:S01]  /*6d80*/  IMAD.MOV.U32 R19, RZ, RZ, -0x1 ;  /* 0xffffffffff137424 */ /* 0x000fe200078e00ff */
[----:B------:R-:W-:Y:S01]  /*6d90*/  PLOP3.LUT P3, PT, PT, PT, UP0, 0x80, 0x0 ;  /* 0x000000000000781c */ /* 0x000fe20003f6f008 */
[----:B------:R-:W0:Y:S01]  /*6da0*/  @P4 S2R R5, SR_CgaCtaId ;  /* 0x0000000000054919 */ /* 0x000e220000008800 */
[----:B------:R-:W-:-:S04]  /*6db0*/  @P4 MOV R4, 0x400 ;  /* 0x0000040000044802 */ /* 0x000fc80000000f00 */
[----:B0-----:R-:W-:Y:S01]  /*6dc0*/  @P4 LEA R6, R5, R4, 0x18 ;  /* 0x0000000405064211 */ /* 0x001fe200078ec0ff */
[----:B------:R-:W-:Y:S01]  /*6dd0*/  IMAD.WIDE.U32 R4, R7, -0x55555555, RZ ;  /* 0xaaaaaaab07047825 */ /* 0x000fe200078e00ff */
[----:B------:R-:W-:Y:S02]  /*6de0*/  SEL R4, RZ, 0x1, !P1 ;  /* 0x00000001ff047807 */ /* 0x000fe40004800000 */
[----:B------:R0:W-:Y:S02]  /*6df0*/  @P4 SYNCS.ARRIVE.TRANS64.A1T0 RZ, [R6+URZ+0x98], RZ ;  /* 0x000098ff06ff49a7 */ /* 0x0001e4000810003f */
[----:B------:R-:W-:Y:S02]  /*6e00*/  LOP3.LUT R3, R3, R4, RZ, 0x3c, !PT ;  /* 0x0000000403037212 */ /* 0x000fe400078e3cff */
[----:B------:R-:W-:Y:S02]  /*6e10*/  PRMT R4, RZ, 0x7610, R4 ;  /* 0x00007610ff047816 */ /* 0x000fe40000000004 */
[----:B0-----:R-:W-:-:S04]  /*6e20*/  SHF.R.U32.HI R6, RZ, 0x2, R5 ;  /* 0x00000002ff067819 */ /* 0x001fc80000011605 */
[----:B------:R-:W-:Y:S01]  /*6e30*/  @P3 LOP3.LUT R3, R3, 0x1, R6, 0x78, !PT ;  /* 0x0000000103033812 */ /* 0x000fe200078e7806 */
[----:B------:R-:W-:Y:S01]  /*6e40*/  IMAD R8, R6, -0x6, R7 ;  /* 0xfffffffa06087824 */ /* 0x000fe200078e0207 */
[----:B--2---:R-:W-:-:S04]  /*6e50*/  IADD3 R16, P4, R16, R20, RZ ;  /* 0x0000001410107210 */ /* 0x004fc80007f9e0ff */
[----:B------:R-:W-:Y:S01]  /*6e60*/  ISETP.GE.U32.AND P1, PT, R16, UR4, PT ;  /* 0x0000000410007c0c */ /* 0x000fe2000bf26070 */
[----:B------:R-:W-:-:S05]  /*6e70*/  IMAD.X R17, R17, 0x1, R0, P4 ;  /* 0x0000000111117824 */ /* 0x000fca00020e0600 */
[----:B------:R-:W-:-:S13]  /*6e80*/  ISETP.GE.U32.AND.EX P1, PT, R17, UR5, PT, P1 ;  /* 0x0000000511007c0c */ /* 0x000fda000bf26110 */
[----:B------:R-:W-:Y:S05]  /*6e90*/  @P1 BRA `(.L_x_172) ;  /* 0x00000004004c1947 */ /* 0x000fea0003800000 */
[----:B------:R-:W0:Y:S01]  /*6ea0*/  S2R R12, SR_CTAID.X ;  /* 0x00000000000c7919 */ /* 0x000e220000002500 */
[----:B------:R-:W-:Y:S01]  /*6eb0*/  ULDC.64 UR4, c[0x0][0x628] ;  /* 0x00018a0000047ab9 */ /* 0x000fe20000000a00 */
[----:B------:R-:W1:Y:S01]  /*6ec0*/  LDC R13, c[0x0][0x144] ;  /* 0x00005100ff0d7b82 */ /* 0x000e620000000800 */
[----:B------:R-:W-:Y:S01]  /*6ed0*/  ISETP.NE.U32.AND P1, PT, RZ, UR4, PT ;  /* 0x00000004ff007c0c */ /* 0x000fe2000bf25070 */
[----:B------:R-:W2:Y:S01]  /*6ee0*/  S2R R11, SR_CTAID.Y ;  /* 0x00000000000b7919 */ /* 0x000ea20000002600 */
[----:B------:R-:W-:Y:S01]  /*6ef0*/  ULDC UR6, c[0x0][0x150] ;  /* 0x0000540000067ab9 */ /* 0x000fe20000000800 */
[----:B------:R-:W-:Y:S01]  /*6f00*/  ULDC UR7, c[0x0][0x630] ;  /* 0x00018c0000077ab9 */ /* 0x000fe20000000800 */
[----:B------:R-:W-:Y:S01]  /*6f10*/  ISETP.NE.AND.EX P1, PT, RZ, UR5, PT, P1 ;  /* 0x00000005ff007c0c */ /* 0x000fe2000bf25310 */
[----:B------:R-:W-:Y:S01]  /*6f20*/  IMAD.MOV.U32 R4, RZ, RZ, R16 ;  /* 0x000000ffff047224 */ /* 0x000fe200078e0010 */
[----:B0-----:R-:W-:-:S05]  /*6f30*/  I2FP.F32.U32 R5, R12 ;  /* 0x0000000c00057245 */ /* 0x001fca0000201000 */
[----:B------:R-:W-:Y:S01]  /*6f40*/  FMUL R14, R5, UR6 ;  /* 0x00000006050e7c20 */ /* 0x000fe20008400000 */
[----:B------:R-:W-:-:S05]  /*6f50*/  IMAD.MOV.U32 R5, RZ, RZ, R17 ;  /* 0x000000ffff057224 */ /* 0x000fca00078e0011 */
[----:B--2---:R-:W-:Y:S05]  /*6f60*/  @!P1 BRA `(.L_x_173) ;  /* 0x0000000000289947 */ /* 0x004fea0003800000 */
[----:B------:R-:W-:Y:S02]  /*6f70*/  ULDC UR6, c[0x0][0x634] ;  /* 0x00018d0000067ab9 */ /* 0x000fe40000000800 */
[----:B------:R-:W-:-:S05]  /*6f80*/  IADD3 R5, P1, R16, UR6, RZ ;  /* 0x0000000610057c10 */ /* 0x000fca000ff3e0ff */
[----:B------:R-:W-:-:S04]  /*6f90*/  IMAD.X R15, RZ, RZ, R17, P1 ;  /* 0x000000ffff0f7224 */ /* 0x000fc800008e0611 */
[----:B------:R-:W-:-:S04]  /*6fa0*/  IMAD.WIDE.U32 R6, R15, UR4, RZ ;  /* 0x000000040f067c25 */ /* 0x000fc8000f8e00ff */
[----:B------:R-:W-:-:S04]  /*6fb0*/  IMAD.WIDE.U32 R6, P1, R5, UR5, R6 ;  /* 0x0000000505067c25 */ /* 0x000fc8000f820006 */
[----:B------:R-:W-:-:S04]  /*6fc0*/  IMAD.WIDE.U32 R4, R5, UR4, RZ ;  /* 0x0000000405047c25 */ /* 0x000fc8000f8e00ff */
[----:B------:R-:W-:Y:S01]  /*6fd0*/  IMAD.MOV.U32 R4, RZ, RZ, R7 ;  /* 0x000000ffff047224 */ /* 0x000fe200078e0007 */
[----:B------:R-:W-:Y:S01]  /*6fe0*/  IADD3 RZ, P3, R5, R6, RZ ;  /* 0x0000000605ff7210 */ /* 0x000fe20007f7e0ff */
[----:B------:R-:W-:-:S04]  /*6ff0*/  IMAD.X R5, RZ, RZ, RZ, P1 ;  /* 0x000000ffff057224 */ /* 0x000fc800008e06ff */
[----:B------:R-:W-:-:S08]  /*7000*/  IMAD.WIDE.U32.X R4, R15, UR5, R4, P3 ;  /* 0x000000050f047c25 */ /* 0x000fd000098e0404 */
.L_x_173:
[--C-:B------:R-:W-:Y:S01]  /*7010*/  SHF.R.U64 R19, R4, UR7, R5.reuse ;  /* 0x0000000704137c19 */ /* 0x100fe20008001205 */
[----:B------:R-:W0:Y:S01]  /*7020*/  F2I.U32.TRUNC.NTZ R14, R14 ;  /* 0x0000000e000e7305 */ /* 0x000e22000020f000 */
[----:B------:R-:W-:Y:S01]  /*7030*/  SHF.R.U32.HI R4, RZ, UR7, R5 ;  /* 0x00000007ff047c19 */ /* 0x000fe20008011605 */
[----:B------:R-:W-:Y:S01]  /*7040*/  ULDC.64 UR4, c[0x0][0x620] ;  /* 0x0001880000047ab9 */ /* 0x000fe20000000a00 */
[----:B------:R-:W-:Y:S01]  /*7050*/  IADD3 R7, P1, RZ, -R19, RZ ;  /* 0x80000013ff077210 */ /* 0x000fe20007f3e0ff */
[----:B------:R-:W-:Y:S01]  /*7060*/  ULDC.64 UR6, c[0x0][0x640] ;  /* 0x0001900000067ab9 */ /* 0x000fe20000000a00 */
[----:B------:R-:W2:Y:S03]  /*7070*/  LDC R18, c[0x0][0x148] ;  /* 0x00005200ff127b82 */ /* 0x000ea60000000800 */
[----:B------:R-:W-:Y:S01]  /*7080*/  IMAD.X R4, RZ, RZ, ~R4, P1 ;  /* 0x000000ffff047224 */ /* 0x000fe200008e0e04 */
[----:B------:R-:W-:-:S03]  /*7090*/  ISETP.NE.U32.AND P1, PT, RZ, UR6, PT ;  /* 0x00000006ff007c0c */ /* 0x000fc6000bf25070 */
[----:B------:R-:W-:Y:S01]  /*70a0*/  IMAD R6, R4, UR4, RZ ;  /* 0x0000000404067c24 */ /* 0x000fe2000f8e02ff */
[----:B------:R-:W-:Y:S01]  /*70b0*/  ISETP.NE.AND.EX P1, PT, RZ, UR7, PT, P1 ;  /* 0x00000007ff007c0c */ /* 0x000fe2000bf25310 */
[----:B------:R-:W-:Y:S01]  /*70c0*/  IMAD.WIDE.U32 R4, R7, UR4, R16 ;  /* 0x0000000407047c25 */ /* 0x000fe2000f8e0010 */
[----:B------:R-:W-:-:S03]  /*70d0*/  ULDC UR4, c[0x0][0x618] ;  /* 0x0001860000047ab9 */ /* 0x000fc60000000800 */
[----:B------:R-:W-:Y:S01]  /*70e0*/  IMAD R7, R7, UR5, R6 ;  /* 0x0000000507077c24 */ /* 0x000fe2000f8e0206 */
[----:B------:R-:W-:Y:S01]  /*70f0*/  ULDC UR5, c[0x0][0x154] ;  /* 0x0000550000057ab9 */ /* 0x000fe20000000800 */
[----:B0-----:R-:W-:Y:S02]  /*7100*/  IMAD.MOV R6, RZ, RZ, -R14 ;  /* 0x000000ffff067224 */ /* 0x001fe400078e0a0e */
[----:B------:R-:W-:Y:S02]  /*7110*/  IMAD.IADD R5, R5, 0x1, R7 ;  /* 0x0000000105057824 */ /* 0x000fe400078e0207 */
[----:B-1----:R-:W-:Y:S01]  /*7120*/  IMAD R12, R13, R6, R12 ;  /* 0x000000060d0c7224 */ /* 0x002fe200078e020c */
[----:B------:R-:W-:Y:S02]  /*7130*/  I2FP.F32.U32 R6, R11 ;  /* 0x0000000b00067245 */ /* 0x000fe40000201000 */
[--C-:B------:R-:W-:Y:S02]  /*7140*/  SHF.R.U64 R13, R4, UR4, R5.reuse ;  /* 0x00000004040d7c19 */ /* 0x100fe40008001205 */
[----:B------:R-:W-:Y:S01]  /*7150*/  SHF.R.U32.HI R4, RZ, UR4, R5 ;  /* 0x00000004ff047c19 */ /* 0x000fe20008011605 */
[----:B------:R-:W-:Y:S01]  /*7160*/  FMUL R6, R6, UR5 ;  /* 0x0000000506067c20 */ /* 0x000fe20008400000 */
[----:B------:R-:W-:-:S02]  /*7170*/  ULDC UR4, c[0x0][0x608] ;  /* 0x0001820000047ab9 */ /* 0x000fc40000000800 */
[--C-:B------:R-:W-:Y:S01]  /*7180*/  SHF.R.U64 R15, R13, UR4, R4.reuse ;  /* 0x000000040d0f7c19 */ /* 0x100fe20008001204 */
[----:B------:R0:W1:Y:S01]  /*7190*/  F2I.U32.TRUNC.NTZ R20, R6 ;  /* 0x0000000600147305 */ /* 0x000062000020f000 */
[----:B------:R-:W-:Y:S01]  /*71a0*/  SHF.R.U32.HI R4, RZ, UR4, R4 ;  /* 0x00000004ff047c19 */ /* 0x000fe20008011604 */
[----:B------:R-:W-:-:S03]  /*71b0*/  ULDC UR4, c[0x0][0x658] ;  /* 0x0001960000047ab9 */ /* 0x000fc60000000800 */
[--C-:B------:R-:W-:Y:S02]  /*71c0*/  SHF.R.U64 R14, R15, UR4, R4.reuse ;  /* 0x000000040f0e7c19 */ /* 0x100fe40008001204 */
[----:B------:R-:W-:-:S03]  /*71d0*/  SHF.R.U32.HI R21, RZ, UR4, R4 ;  /* 0x00000004ff157c19 */ /* 0x000fc60008011604 */
[----:B------:R-:W-:Y:S02]  /*71e0*/  IMAD.MOV.U32 R4, RZ, RZ, R14 ;  /* 0x000000ffff047224 */ /* 0x000fe400078e000e */
[----:B------:R-:W-:Y:S01]  /*71f0*/  IMAD.MOV.U32 R5, RZ, RZ, R21 ;  /* 0x000000ffff057224 */ /* 0x000fe200078e0015 */
[----:B0-----:R-:W-:Y:S06]  /*7200*/  @!P1 BRA `(.L_x_174) ;  /* 0x0000000000289947 */ /* 0x001fec0003800000 */
        /* <DEDUP_REMOVED lines=10> */
.L_x_174:
[----:B------:R-:W-:Y:S01]  /*72b0*/  ISETP.NE.AND P1, PT, R2, 0x1, PT ;  /* 0x000000010200780c */ /* 0x000fe20003f25270 */
[----:B------:R-:W-:Y:S01]  /*72c0*/  ULDC UR4, c[0x0][0x648] ;  /* 0x0001920000047ab9 */ /* 0x000fe20000000800 */
[----:B------:R-:W-:Y:S01]  /*72d0*/  LOP3.LUT R15, R15, UR16, RZ, 0xc0, !PT ;  /* 0x000000100f0f7c12 */ /* 0x000fe2000f8ec0ff */
[----:B-1----:R-:W-:Y:S01]  /*72e0*/  IMAD.MOV R20, RZ, RZ, -R20 ;  /* 0x000000ffff147224 */ /* 0x002fe200078e0a14 */
[----:B------:R-:W-:Y:S01]  /*72f0*/  SHF.R.U64 R4, R4, UR4, R5 ;  /* 0x0000000404047c19 */ /* 0x000fe20008001205 */
[----:B------:R-:W-:Y:S01]  /*7300*/  ULDC UR4, c[0x0][0x638] ;  /* 0x00018e0000047ab9 */ /* 0x000fe20000000800 */
[----:B------:R-:W-:Y:S01]  /*7310*/  LOP3.LUT R13, R13, UR15, RZ, 0xc0, !PT ;  /* 0x0000000f0d0d7c12 */ /* 0x000fe2000f8ec0ff */
[----:B------:R-:W-:Y:S02]  /*7320*/  ULDC UR5, c[0x0][0x610] ;  /* 0x0001840000057ab9 */ /* 0x000fe40000000800 */
[----:B------:R-:W-:Y:S02]  /*7330*/  IMAD.MOV R5, RZ, RZ, -R4 ;  /* 0x000000ffff057224 */ /* 0x000fe400078e0a04 */
[----:B------:R-:W-:-:S02]  /*7340*/  IMAD R15, R4, UR17, R15 ;  /* 0x00000011040f7c24 */ /* 0x000fc4000f8e020f */
[----:B--2---:R-:W-:Y:S02]  /*7350*/  @P1 IMAD R12, R18, R20, R11 ;  /* 0x00000014120c1224 */ /* 0x004fe400078e020b */
[----:B------:R-:W-:Y:S01]  /*7360*/  IMAD R14, R5, UR4, R14 ;  /* 0x00000004050e7c24 */ /* 0x000fe2000f8e020e */
[----:B------:R-:W-:Y:S01]  /*7370*/  ULDC UR4, c[0x0][0x600] ;  /* 0x0001800000047ab9 */ /* 0x000fe20000000800 */
[----:B------:R-:W-:Y:S02]  /*7380*/  IMAD R12, R15, UR5, R12 ;  /* 0x000000050f0c7c24 */ /* 0x000fe4000f8e020c */
[----:B------:R-:W-:Y:S02]  /*7390*/  IMAD R5, R14, UR4, R13 ;  /* 0x000000040e057c24 */ /* 0x000fe4000f8e020d */
[----:B------:R-:W-:-:S03]  /*73a0*/  IMAD.MOV.U32 R4, RZ, RZ, 0x1 ;  /* 0x00000001ff047424 */ /* 0x000fc600078e00ff */
[----:B------:R-:W-:Y:S02]  /*73b0*/  SEL R18, R5, R12, !P1 ;  /* 0x0000000c05127207 */ /* 0x000fe40004800000 */
[----:B------:R-:W-:-:S07]  /*73c0*/  SEL R22, R12, R5, !P1 ;  /* 0x000000050c167207 */ /* 0x000fce0004800000 */
.L_x_172:
[----:B------:R-:W-:Y:S05]  /*73d0*/  BSYNC B1 ;  /* 0x0000000000017941 */ /* 0x000fea0003800000 */
.L_x_171:
[----:B------:R-:W-:-:S13]  /*73e0*/  LOP3.LUT P1, RZ, R4, 0xff, RZ, 0xc0, !PT ;  /* 0x000000ff04ff7812 */ /* 0x000fda000782c0ff */
[----:B------:R-:W-:Y:S05]  /*73f0*/  @P1 BRA `(.L_x_175) ;  /* 0xfffffff400401947 */ /* 0x000fea000383ffff */
[----:B------:R-:W-:Y:S05]  /*7400*/  BSYNC B0 ;  /* 0x0000000000007941 */ /* 0x000fea0003800000 */
.L_x_163:
[----:B------:R-:W-:-:S03]  /*7410*/  UMOV UR4, 0xffffffff ;  /* 0xffffffff00047882 */ /* 0x000fc60000000000 */
[----:B------:R-:W-:Y:S05]  /*7420*/  BRA.DIV UR4, `(.L_x_176) ;  /* 0x0000000604907947 */ /* 0x000fea000b800000 */
[----:B------:R-:W-:-:S13]  /*7430*/  ELECT P6, URZ, PT ;  /* 0x00000000003f782f */ /* 0x000fda00038c0000 */
.L_x_194:
[----:B------:R-:W-:Y:S04]  /*7440*/  BSSY B0, `(.L_x_177) ;  /* 0x000003d000007945 */ /* 0x000fe80003800000 */
[----:B------:R-:W-:Y:S05]  /*7450*/  @!P6 BRA `(.L_x_178) ;  /* 0x0000000000ece947 */ /* 0x000fea0003800000 */
[----:B------:R-:W-:-:S04]  /*7460*/  LOP3.LUT R23, R23, 0x2, RZ, 0xfc, !PT ;  /* 0x0000000217177812 */ /* 0x000fc800078efcff */
[----:B------:R-:W-:-:S13]  /*7470*/  ISETP.NE.AND P0, PT, R23, 0x3, PT ;  /* 0x000000031700780c */ /* 0x000fda0003f05270 */
[----:B------:R-:W-:Y:S05]  /*7480*/  @!P0 BRA `(.L_x_179) ;  /* 0x0000000000048947 */ /* 0x000fea0003800000 */
[----:B------:R-:W-:Y:S01]  /*7490*/  BPT.TRAP 0x1 ;  /* 0x000000040000795c */ /* 0x000fe20000300000 */
.L_x_179:
[----:B------:R-:W0:Y:S01]  /*74a0*/  S2R R5, SR_CgaCtaId ;  /* 0x0000000000057919 */ /* 0x000e220000008800 */
[----:B------:R-:W-:Y:S02]  /*74b0*/  MOV R0, 0x400 ;  /* 0x0000040000007802 */ /* 0x000fe40000000f00 */
[----:B------:R-:W-:Y:S02]  /*74c0*/  SHF.L.U32 R2, R3, 0x1f, RZ ;  /* 0x0000001f03027819 */ /* 0x000fe400000006ff */
[----:B0-----:R-:W-:-:S05]  /*74d0*/  LEA R5, R5, R0, 0x18 ;  /* 0x0000000005057211 */ /* 0x001fca00078ec0ff */
[----:B------:R-:W-:-:S04]  /*74e0*/  VIADD R5, R5, 0x30 ;  /* 0x0000003005057836 */ /* 0x000fc80000000000 */
[C---:B------:R-:W-:Y:S02]  /*74f0*/  IMAD R7, R8.reuse, 0x8, R5 ;  /* 0x0000000808077824 */ /* 0x040fe400078e0205 */
[----:B------:R-:W-:Y:S02]  /*7500*/  VIADD R8, R8, 0x1 ;  /* 0x0000000108087836 */ /* 0x000fe40000000000 */
[----:B------:R-:W0:Y:S03]  /*7510*/  SYNCS.PHASECHK.TRANS64.TRYWAIT P0, [R7+URZ], R2 ;  /* 0x00000002070075a7 */ /* 0x000e26000800017f */
[----:B------:R-:W-:-:S04]  /*7520*/  ISETP.NE.AND P1, PT, R8, 0x6, PT ;  /* 0x000000060800780c */ /* 0x000fc80003f25270 */
[----:B------:R-:W-:Y:S02]  /*7530*/  SEL R0, RZ, 0x1, P1 ;  /* 0x00000001ff007807 */ /* 0x000fe40000800000 */
[----:B------:R-:W-:Y:S02]  /*7540*/  SEL R8, R8, RZ, P1 ;  /* 0x000000ff08087207 */ /* 0x000fe40000800000 */
[----:B------:R-:W-:-:S03]  /*7550*/  LOP3.LUT R9, R3, R0, RZ, 0x3c, !PT ;  /* 0x0000000003097212 */ /* 0x000fc600078e3cff */
[----:B------:R-:W-:Y:S01]  /*7560*/  IMAD R6, R8, 0x8, R5 ;  /* 0x0000000808067824 */ /* 0x000fe200078e0205 */
[----:B------:R-:W-:Y:S01]  /*7570*/  SHF.L.U32 R3, R9, 0x1f, RZ ;  /* 0x0000001f09037819 */ /* 0x000fe200000006ff */
[----:B0-----:R-:W-:Y:S06]  /*7580*/  @!P0 BRA `(.L_x_180) ;  /* 0x0000000400588947 */ /* 0x001fec0003800000 */
.L_x_195:
[----:B------:R-:W1:Y:S01]  /*7590*/  SYNCS.PHASECHK.TRANS64.TRYWAIT P0, [R6+URZ], R3 ;  /* 0x00000003060075a7 */ /* 0x000e62000800017f */
[----:B------:R-:W-:-:S05]  /*75a0*/  VIADD R0, R8, 0x1 ;  /* 0x0000000108007836 */ /* 0x000fca0000000000 */
[----:B------:R-:W-:-:S04]  /*75b0*/  ISETP.NE.AND P1, PT, R0, 0x6, PT ;  /* 0x000000060000780c */ /* 0x000fc80003f25270 */
[----:B0-----:R-:W-:Y:S02]  /*75c0*/  SEL R2, RZ, 0x1, P1 ;  /* 0x00000001ff027807 */ /* 0x001fe40000800000 */
[----:B------:R-:W-:Y:S02]  /*75d0*/  SEL R0, R0, RZ, P1 ;  /* 0x000000ff00007207 */ /* 0x000fe40000800000 */
[----:B------:R-:W-:-:S03]  /*75e0*/  LOP3.LUT R9, R9, R2, RZ, 0x3c, !PT ;  /* 0x0000000209097212 */ /* 0x000fc600078e3cff */
[----:B------:R-:W-:Y:S01]  /*75f0*/  IMAD R7, R0, 0x8, R5 ;  /* 0x0000000800077824 */ /* 0x000fe200078e0205 */
[----:B------:R-:W-:Y:S01]  /*7600*/  SHF.L.U32 R4, R9, 0x1f, RZ ;  /* 0x0000001f09047819 */ /* 0x000fe200000006ff */
[----:B-1----:R-:W-:Y:S06]  /*7610*/  @!P0 BRA `(.L_x_181) ;  /* 0x0000000400488947 */ /* 0x002fec0003800000 */
.L_x_196:
[----:B------:R-:W1:Y:S01]  /*7620*/  SYNCS.PHASECHK.TRANS64.TRYWAIT P0, [R7+URZ], R4 ;  /* 0x00000004070075a7 */ /* 0x000e62000800017f */
[----:B------:R-:W-:-:S05]  /*7630*/  VIADD R0, R0, 0x1 ;  /* 0x0000000100007836 */ /* 0x000fca0000000000 */
[----:B------:R-:W-:-:S04]  /*7640*/  ISETP.NE.AND P1, PT, R0, 0x6, PT ;  /* 0x000000060000780c */ /* 0x000fc80003f25270 */
[----:B------:R-:W-:Y:S02]  /*7650*/  SEL R2, RZ, 0x1, P1 ;  /* 0x00000001ff027807 */ /* 0x000fe40000800000 */
[----:B------:R-:W-:Y:S02]  /*7660*/  SEL R0, R0, RZ, P1 ;  /* 0x000000ff00007207 */ /* 0x000fe40000800000 */
[----:B------:R-:W-:-:S03]  /*7670*/  LOP3.LUT R9, R9, R2, RZ, 0x3c, !PT ;  /* 0x0000000209097212 */ /* 0x000fc600078e3cff */
[----:B0-----:R-:W-:Y:S01]  /*7680*/  IMAD R6, R0, 0x8, R5 ;  /* 0x0000000800067824 */ /* 0x001fe200078e0205 */
[----:B------:R-:W-:Y:S01]  /*7690*/  SHF.L.U32 R3, R9, 0x1f, RZ ;  /* 0x0000001f09037819 */ /* 0x000fe200000006ff */
[----:B-1----:R-:W-:Y:S06]  /*76a0*/  @!P0 BRA `(.L_x_182) ;  /* 0x0000000400388947 */ /* 0x002fec0003800000 */
.L_x_197:
        /* <DEDUP_REMOVED lines=9> */
.L_x_198:
[----:B------:R-:W1:Y:S01]  /*7740*/  SYNCS.PHASECHK.TRANS64.TRYWAIT P0, [R7+URZ], R4 ;  /* 0x00000004070075a7 */ /* 0x000e62000800017f */
[----:B------:R-:W-:-:S05]  /*7750*/  VIADD R0, R0, 0x1 ;  /* 0x0000000100007836 */ /* 0x000fca0000000000 */
[----:B------:R-:W-:-:S04]  /*7760*/  ISETP.NE.AND P1, PT, R0, 0x6, PT ;  /* 0x000000060000780c */ /* 0x000fc80003f25270 */
[----:B------:R-:W-:Y:S02]  /*7770*/  SEL R2, RZ, 0x1, P1 ;  /* 0x00000001ff027807 */ /* 0x000fe40000800000 */
[----:B------:R-:W-:Y:S02]  /*7780*/  SEL R0, R0, RZ, P1 ;  /* 0x000000ff00007207 */ /* 0x000fe40000800000 */
[----:B------:R-:W-:Y:S01]  /*7790*/  LOP3.LUT R2, R9, R2, RZ, 0x3c, !PT ;  /* 0x0000000209027212 */ /* 0x000fe200078e3cff */
[----:B-1----:R-:W-:Y:S06]  /*77a0*/  @!P0 BRA `(.L_x_184) ;  /* 0x0000000400208947 */ /* 0x002fec0003800000 */
.L_x_199:
[----:B------:R-:W-:Y:S01]  /*77b0*/  IMAD R5, R0, 0x8, R5 ;  /* 0x0000000800057824 */ /* 0x000fe200078e0205 */
[----:B------:R-:W-:-:S07]  /*77c0*/  SHF.L.U32 R0, R2, 0x1f, RZ ;  /* 0x0000001f02007819 */ /* 0x000fce00000006ff */
.L_x_185:
[----:B--2---:R2:W3:Y:S02]  /*77d0*/  SYNCS.PHASECHK.TRANS64.TRYWAIT P0, [R5+URZ], R0 ;  /* 0x00000000050075a7 */ /* 0x0044e4000800017f */
[----:B---3--:R-:W-:Y:S05]  /*77e0*/  @!P0 NANOSLEEP.SYNCS 0x989680 ;  /* 0x009896800000895d */ /* 0x008fea0003900000 */
[----:B------:R-:W3:Y:S02]  /*77f0*/  @!P0 SYNCS.PHASECHK.TRANS64 P0, [R5+URZ], R0 ;  /* 0x00000000050085a7 */ /* 0x000ee4000800007f */
[----:B---3--:R-:W-:Y:S05]  /*7800*/  @!P0 BRA `(.L_x_185) ;  /* 0xfffffffc00f08947 */ /* 0x008fea000383ffff */
.L_x_178:
[----:B------:R-:W-:Y:S05]  /*7810*/  BSYNC B0 ;  /* 0x0000000000007941 */ /* 0x000fea0003800000 */
.L_x_177:
[----:B------:R-:W-:Y:S05]  /*7820*/  EXIT ;  /* 0x000000000000794d */ /* 0x000fea0003800000 */
.L_x_15:
[----:B0-----:R-:W-:-:S04]  /*7830*/  IMAD.U32 R3, RZ, RZ, UR43 ;  /* 0x0000002bff037e24 */ /* 0x001fc8000f8e00ff */
[----:B------:R0:W1:Y:S03]  /*7840*/  SYNCS.PHASECHK.TRANS64.TRYWAIT P0, [R3+URZ+-0x8], R0 ;  /* 0xfffff800030075a7 */ /* 0x000066000800017f */
[----:B-1----:R-:W-:Y:S05]  /*7850*/  @!P0 NANOSLEEP.SYNCS 0x989680 ;  /* 0x009896800000895d */ /* 0x002fea0003900000 */
[----:B------:R-:W1:Y:S02]  /*7860*/  @!P0 SYNCS.PHASECHK.TRANS64 P0, [R3+URZ+-0x8], R0 ;  /* 0xfffff800030085a7 */ /* 0x000e64000800007f */
[----:B-1----:R-:W-:Y:S05]  /*7870*/  @!P0 BRA `(.L_x_15) ;  /* 0xfffffffc00ec8947 */ /* 0x002fea000383ffff */
[----:B------:R-:W-:Y:S05]  /*7880*/  BRA `(.L_x_186) ;  /* 0xffffff9c00407947 */ /* 0x000fea000383ffff */
.L_x_20:
[----:B-1----:R1:W2:Y:S02]  /*7890*/  SYNCS.PHASECHK.TRANS64.TRYWAIT P1, [R3+URZ], R0 ;  /* 0x00000000030075a7 */ /* 0x0022a4000802017f */
[----:B--2---:R-:W-:Y:S05]  /*78a0*/  @!P1 NANOSLEEP.SYNCS 0x989680 ;  /* 0x009896800000995d */ /* 0x004fea0003900000 */
[----:B------:R-:W2:Y:S02]  /*78b0*/  @!P1 SYNCS.PHASECHK.TRANS64 P1, [R3+URZ], R0 ;  /* 0x00000000030095a7 */ /* 0x000ea4000802007f */
[----:B--2---:R-:W-:Y:S05]  /*78c0*/  @!P1 BRA `(.L_x_20) ;  /* 0xfffffffc00f09947 */ /* 0x004fea000383ffff */
[----:B------:R-:W-:Y:S05]  /*78d0*/  BRA `(.L_x_19) ;  /* 0xffffff9c00b47947 */ /* 0x000fea000383ffff */
.L_x_25:
[----:B-1----:R-:W-:-:S04]  /*78e0*/  IMAD.U32 R4, RZ, RZ, UR4 ;  /* 0x00000004ff047e24 */ /* 0x002fc8000f8e00ff */
[----:B------:R1:W2:Y:S03]  /*78f0*/  SYNCS.PHASECHK.TRANS64.TRYWAIT P1, [R4+URZ], R3 ;  /* 0x00000003040075a7 */ /* 0x0002a6000802017f */
[----:B--2---:R-:W-:Y:S05]  /*7900*/  @!P1 NANOSLEEP.SYNCS 0x989680 ;  /* 0x009896800000995d */ /* 0x004fea0003900000 */
[----:B------:R-:W2:Y:S02]  /*7910*/  @!P1 SYNCS.PHASECHK.TRANS64 P1, [R4+URZ], R3 ;  /* 0x00000003040095a7 */ /* 0x000ea4000802007f */
[----:B--2---:R-:W-:Y:S05]  /*7920*/  @!P1 BRA `(.L_x_25) ;  /* 0xfffffffc00ec9947 */ /* 0x004fea000383ffff */
[----:B------:R-:W-:Y:S05]  /*7930*/  BRA `(.L_x_24) ;  /* 0xffffffa000847947 */ /* 0x000fea000383ffff */
.L_x_31:
[----:B0-----:R-:W-:-:S04]  /*7940*/  IMAD.U32 R3, RZ, RZ, UR43 ;  /* 0x0000002bff037e24 */ /* 0x001fc8000f8e00ff */
[----:B------:R0:W1:Y:S03]  /*7950*/  SYNCS.PHASECHK.TRANS64.TRYWAIT P0, [R3+URZ+0x8], R0 ;  /* 0x00000800030075a7 */ /* 0x000066000800017f */
[----:B-1----:R-:W-:Y:S05]  /*7960*/  @!P0 NANOSLEEP.SYNCS 0x989680 ;  /* 0x009896800000895d */ /* 0x002fea0003900000 */
[----:B------:R-:W1:Y:S02]  /*7970*/  @!P0 SYNCS.PHASECHK.TRANS64 P0, [R3+URZ+0x8], R0 ;  /* 0x00000800030085a7 */ /* 0x000e64000800007f */
[----:B-1----:R-:W-:Y:S05]  /*7980*/  @!P0 BRA `(.L_x_31) ;  /* 0xfffffffc00ec8947 */ /* 0x002fea000383ffff */
[----:B------:R-:W-:Y:S05]  /*7990*/  BRA `(.L_x_187) ;  /* 0xffffffa400b07947 */ /* 0x000fea000383ffff */
.L_x_164:
[----:B------:R-:W-:Y:S01]  /*79a0*/  BSSY B1, `(.L_x_188) ;  /* 0x0000006000017945 */ /* 0x000fe20003800000 */
[----:B------:R-:W-:-:S07]  /*79b0*/  IMAD.MOV.U32 R15, RZ, RZ, -0x1 ;  /* 0xffffffffff0f7424 */ /* 0x000fce00078e00ff */
[----:B-----5:R-:W-:Y:S05]  /*79c0*/  WARPSYNC.COLLECTIVE R15, `(.L_x_189) ;  /* 0x000000000f0c7348 */ /* 0x020fea0003c00000 */
[----:B------:R-:W-:Y:S02]  /*79d0*/  ELECT P6, UR62, PT ;  /* 0x00000000003e782f */ /* 0x000fe400038c0000 */
[----:B------:R-:W-:Y:S01]  /*79e0*/  MOV R14, UR62 ;  /* 0x0000003e000e7c02 */ /* 0x000fe20008000f00 */
[----:B-----5:R-:W-:Y:S10]  /*79f0*/  ENDCOLLECTIVE ;  /* 0x000000000000791b */ /* 0x020ff40003800000 */
.L_x_189:
[----:B------:R-:W-:Y:S05]  /*7a00*/  BSYNC B1 ;  /* 0x0000000000017941 */ /* 0x000fea0003800000 */
.L_x_188:
[----:B------:R-:W-:Y:S05]  /*7a10*/  BRA `(.L_x_190) ;  /* 0xffffffec00c47947 */ /* 0x000fea000383ffff */
.L_x_167:
[----:B-1----:R1:W2:Y:S02]  /*7a20*/  SYNCS.PHASECHK.TRANS64.TRYWAIT P1, [R11+URZ+0x30], R6 ;  /* 0x000030060b0075a7 */ /* 0x0022a4000802017f */
[----:B--2---:R-:W-:Y:S05]  /*7a30*/  @!P1 NANOSLEEP.SYNCS 0x989680 ;  /* 0x009896800000995d */ /* 0x004fea0003900000 */
[----:B------:R-:W2:Y:S02]  /*7a40*/  @!P1 SYNCS.PHASECHK.TRANS64 P1, [R11+URZ+0x30], R6 ;  /* 0x000030060b0095a7 */ /* 0x000ea4000802007f */
[----:B--2---:R-:W-:Y:S05]  /*7a50*/  @!P1 BRA `(.L_x_167) ;  /* 0xfffffffc00f09947 */ /* 0x004fea000383ffff */
[----:B------:R-:W-:Y:S05]  /*7a60*/  BRA `(.L_x_191) ;  /* 0xffffffec00f87947 */ /* 0x000fea000383ffff */
.L_x_176:
[----:B------:R-:W-:Y:S01]  /*7a70*/  BSSY B0, `(.L_x_192) ;  /* 0x0000006000007945 */ /* 0x000fe20003800000 */
[----:B------:R-:W-:-:S07]  /*7a80*/  IMAD.MOV.U32 R15, RZ, RZ, -0x1 ;  /* 0xffffffffff0f7424 */ /* 0x000fce00078e00ff */
[----:B-----5:R-:W-:Y:S05]  /*7a90*/  WARPSYNC.COLLECTIVE R15, `(.L_x_193) ;  /* 0x000000000f0c7348 */ /* 0x020fea0003c00000 */
[----:B------:R-:W-:Y:S02]  /*7aa0*/  ELECT P6, UR62, PT ;  /* 0x00000000003e782f */ /* 0x000fe400038c0000 */
[----:B------:R-:W-:Y:S01]  /*7ab0*/  MOV R14, UR62 ;  /* 0x0000003e000e7c02 */ /* 0x000fe20008000f00 */
[----:B-----5:R-:W-:Y:S10]  /*7ac0*/  ENDCOLLECTIVE ;  /* 0x000000000000791b */ /* 0x020ff40003800000 */
.L_x_193:
[----:B------:R-:W-:Y:S05]  /*7ad0*/  BSYNC B0 ;  /* 0x0000000000007941 */ /* 0x000fea0003800000 */
.L_x_192:
[----:B------:R-:W-:Y:S05]  /*7ae0*/  BRA `(.L_x_194) ;  /* 0xfffffff800547947 */ /* 0x000fea000383ffff */
.L_x_180:
[----:B0-----:R0:W1:Y:S02]  /*7af0*/  SYNCS.PHASECHK.TRANS64.TRYWAIT P0, [R7+URZ], R2 ;  /* 0x00000002070075a7 */ /* 0x001064000800017f */
[----:B-1----:R-:W-:Y:S05]  /*7b00*/  @!P0 NANOSLEEP.SYNCS 0x989680 ;  /* 0x009896800000895d */ /* 0x002fea0003900000 */
[----:B------:R-:W1:Y:S02]  /*7b10*/  @!P0 SYNCS.PHASECHK.TRANS64 P0, [R7+URZ], R2 ;  /* 0x00000002070085a7 */ /* 0x000e64000800007f */
[----:B-1----:R-:W-:Y:S05]  /*7b20*/  @!P0 BRA `(.L_x_180) ;  /* 0xfffffffc00f08947 */ /* 0x002fea000383ffff */
[----:B------:R-:W-:Y:S05]  /*7b30*/  BRA `(.L_x_195) ;  /* 0xfffffff800947947 */ /* 0x000fea000383ffff */
.L_x_181:
[----:B0-----:R0:W1:Y:S02]  /*7b40*/  SYNCS.PHASECHK.TRANS64.TRYWAIT P0, [R6+URZ], R3 ;  /* 0x00000003060075a7 */ /* 0x001064000800017f */
[----:B-1----:R-:W-:Y:S05]  /*7b50*/  @!P0 NANOSLEEP.SYNCS 0x989680 ;  /* 0x009896800000895d */ /* 0x002fea0003900000 */
[----:B------:R-:W1:Y:S02]  /*7b60*/  @!P0 SYNCS.PHASECHK.TRANS64 P0, [R6+URZ], R3 ;  /* 0x00000003060085a7 */ /* 0x000e64000800007f */
[----:B-1----:R-:W-:Y:S05]  /*7b70*/  @!P0 BRA `(.L_x_181) ;  /* 0xfffffffc00f08947 */ /* 0x002fea000383ffff */
[----:B------:R-:W-:Y:S05]  /*7b80*/  BRA `(.L_x_196) ;  /* 0xfffffff800a47947 */ /* 0x000fea000383ffff */
.L_x_182:
[----:B0-----:R0:W1:Y:S02]  /*7b90*/  SYNCS.PHASECHK.TRANS64.TRYWAIT P0, [R7+URZ], R4 ;  /* 0x00000004070075a7 */ /* 0x001064000800017f */
[----:B-1----:R-:W-:Y:S05]  /*7ba0*/  @!P0 NANOSLEEP.SYNCS 0x989680 ;  /* 0x009896800000895d */ /* 0x002fea0003900000 */
[----:B------:R-:W1:Y:S02]  /*7bb0*/  @!P0 SYNCS.PHASECHK.TRANS64 P0, [R7+URZ], R4 ;  /* 0x00000004070085a7 */ /* 0x000e64000800007f */
[----:B-1----:R-:W-:Y:S05]  /*7bc0*/  @!P0 BRA `(.L_x_182) ;  /* 0xfffffffc00f08947 */ /* 0x002fea000383ffff */
[----:B------:R-:W-:Y:S05]  /*7bd0*/  BRA `(.L_x_197) ;  /* 0xfffffff800b47947 */ /* 0x000fea000383ffff */
.L_x_183:
[----:B0-----:R0:W1:Y:S02]  /*7be0*/  SYNCS.PHASECHK.TRANS64.TRYWAIT P0, [R6+URZ], R3 ;  /* 0x00000003060075a7 */ /* 0x001064000800017f */
[----:B-1----:R-:W-:Y:S05]  /*7bf0*/  @!P0 NANOSLEEP.SYNCS 0x989680 ;  /* 0x009896800000895d */ /* 0x002fea0003900000 */
[----:B------:R-:W1:Y:S02]  /*7c00*/  @!P0 SYNCS.PHASECHK.TRANS64 P0, [R6+URZ], R3 ;  /* 0x00000003060085a7 */ /* 0x000e64000800007f */
[----:B-1----:R-:W-:Y:S05]  /*7c10*/  @!P0 BRA `(.L_x_183) ;  /* 0xfffffffc00f08947 */ /* 0x002fea000383ffff */
[----:B------:R-:W-:Y:S05]  /*7c20*/  BRA `(.L_x_198) ;  /* 0xfffffff800c47947 */ /* 0x000fea000383ffff */
.L_x_184:
[----:B-1----:R1:W2:Y:S02]  /*7c30*/  SYNCS.PHASECHK.TRANS64.TRYWAIT P0, [R7+URZ], R4 ;  /* 0x00000004070075a7 */ /* 0x0022a4000800017f */
[----:B--2---:R-:W-:Y:S05]  /*7c40*/  @!P0 NANOSLEEP.SYNCS 0x989680 ;  /* 0x009896800000895d */ /* 0x004fea0003900000 */
[----:B------:R-:W2:Y:S02]  /*7c50*/  @!P0 SYNCS.PHASECHK.TRANS64 P0, [R7+URZ], R4 ;  /* 0x00000004070085a7 */ /* 0x000ea4000800007f */
[----:B--2---:R-:W-:Y:S05]  /*7c60*/  @!P0 BRA `(.L_x_184) ;  /* 0xfffffffc00f08947 */ /* 0x004fea000383ffff */
[----:B------:R-:W-:Y:S05]  /*7c70*/  BRA `(.L_x_199) ;  /* 0xfffffff800cc7947 */ /* 0x000fea000383ffff */
.L_x_200:
[----:B------:R-:W-:-:S00]  /*7c80*/  BRA `(.L_x_200) ;  /* 0xfffffffc00fc7947 */ /* 0x000fc0000383ffff */
[----:B------:R-:W-:-:S00]  /*7c90*/  NOP ;  /* 0x0000000000007918 */ /* 0x000fc00000000000 */
        /* <DEDUP_REMOVED lines=14> */
.L_x_201:


//--------------------- .nv.global.init           --------------------------
	.section	.nv.global.init,"aw",@progbits
.nv.global.init:
	.type		$str$22,@object
	.size		$str$22,($str$23 - $str$22)
$str$22:
        /*0000*/ 	.byte	0x6b, 0x5f, 0x74, 0x69, 0x6c, 0x65, 0x5f, 0x63, 0x6f, 0x75, 0x6e, 0x74, 0x20, 0x3e, 0x3d, 0x20
        /*0010*/ 	.byte	0x31, 0x00
	.type		$str$23,@object
	.size		$str$23,(__unnamed_1 - $str$23)
$str$23:
        /*0012*/ 	.byte	0x2f, 0x74, 0x6d, 0x70, 0x2f, 0x63, 0x75, 0x74, 0x6c, 0x61, 0x73, 0x73, 0x5f, 0x73, 0x77, 0x65
        /*0022*/ 	.byte	0x65, 0x70, 0x5f, 0x73, 0x72, 0x63, 0x2f, 0x69, 0x6e, 0x63, 0x6c, 0x75, 0x64, 0x65, 0x2f, 0x63
        /*0032*/ 	.byte	0x75, 0x74, 0x6c, 0x61, 0x73, 0x73, 0x2f, 0x67, 0x65, 0x6d, 0x6d, 0x2f, 0x63, 0x6f, 0x6c, 0x6c
        /*0042*/ 	.byte	0x65, 0x63, 0x74, 0x69, 0x76, 0x65, 0x2f, 0x73, 0x6d, 0x39, 0x30, 0x5f, 0x6d, 0x6d, 0x61, 0x5f
        /*0052*/ 	.byte	0x74, 0x6d, 0x61, 0x5f, 0x67, 0x6d, 0x6d, 0x61, 0x5f, 0x73, 0x73, 0x5f, 0x77, 0x61, 0x72, 0x70
        /*0062*/ 	.byte	0x73, 0x70, 0x65, 0x63, 0x69, 0x61, 0x6c, 0x69, 0x7a, 0x65, 0x64, 0x2e, 0x68, 0x70, 0x70, 0x00
	.type		__unnamed_1,@object
	.size		__unnamed_1,(.L_0 - __unnamed_1)
__unnamed_1:
        /*0072*/ 	.byte	0x76, 0x6f, 0x69, 0x64, 0x20, 0x63, 0x75, 0x74, 0x6c, 0x61, 0x73, 0x73, 0x3a, 0x3a, 0x67, 0x65
        /* <DEDUP_REMOVED lines=179> */
        /*0bb2*/ 	.byte	0x6e, 0x74, 0x69, 0x74, 0x79, 0x5d, 0x00
.L_0:


//--------------------- .nv.shared._ZN7cutlass13device_kernelINS_4gemm6kernel13GemmUniversalIN4cute5tupleIJiiiiEEENS1_10collective13CollectiveMmaINS1_34MainloopSm90TmaGmmaWarpSpecializedILi6ENS5_IJNS4_1CILi1EEESB_SB_EEENS1_32KernelTmaWarpSpecializedPingpongEEENS5_IJNSA_ILi64EEENSA_ILi128EEESF_EEENS_6half_tENS5_IJlSB_lEEESI_SJ_NS4_8TiledMMAINS4_8MMA_AtomIJNS4_4SM904GMMA26MMA_64x128x16_F32F16F16_SSILNSN_5MajorE0ELSP_0ELNSN_7ScaleInE1ELSQ_1EEEEEENS4_6LayoutISC_NS5_IJNSA_ILi0EEESU_SU_EEEEENS5_IJNS4_10UnderscoreESX_SX_EEEEENS4_13SM90_TMA_LOADENS4_14ComposedLayoutINS4_7SwizzleILi3ELi4ELi3EEENS4_18smem_ptr_flag_bitsILi16EEENST_INS5_IJNSA_ILi8EEESF_EEENS5_IJSF_SB_EEEEEEEvNS4_8identityES10_S1A_vS1B_EENS_8epilogue10collective6detail29Sm90TmaWarpSpecializedAdapterINS1E_15DefaultEpilogueISI_SJ_SJ_NS1D_6thread17LinearCombinationISI_Li1EffLNS1I_9ScaleType4KindE0ELNS_15FloatRoundStyleE2ESI_EENS1_15EpilogueDefaultEEEEEvvEEEEvNT_6ParamsE --------------------------
	.section	.nv.shared._ZN7cutlass13device_kernelINS_4gemm6kernel13GemmUniversalIN4cute5tupleIJiiiiEEENS1_10collective13CollectiveMmaINS1_34MainloopSm90TmaGmmaWarpSpecializedILi6ENS5_IJNS4_1CILi1EEESB_SB_EEENS1_32KernelTmaWarpSpecializedPingpongEEENS5_IJNSA_ILi64EEENSA_ILi128EEESF_EEENS_6half_tENS5_IJlSB_lEEESI_SJ_NS4_8TiledMMAINS4_8MMA_AtomIJNS4_4SM904GMMA26MMA_64x128x16_F32F16F16_SSILNSN_5MajorE0ELSP_0ELNSN_7ScaleInE1ELSQ_1EEEEEENS4_6LayoutISC_NS5_IJNSA_ILi0EEESU_SU_EEEEENS5_IJNS4_10UnderscoreESX_SX_EEEEENS4_13SM90_TMA_LOADENS4_14ComposedLayoutINS4_7SwizzleILi3ELi4ELi3EEENS4_18smem_ptr_flag_bitsILi16EEENST_INS5_IJNSA_ILi8EEESF_EEENS5_IJSF_SB_EEEEEEEvNS4_8identityES10_S1A_vS1B_EENS_8epilogue10collective6detail29Sm90TmaWarpSpecializedAdapterINS1E_15DefaultEpilogueISI_SJ_SJ_NS1D_6thread17LinearCombinationISI_Li1EffLNS1I_9ScaleType4KindE0ELNS_15FloatRoundStyleE2ESI_EENS1_15EpilogueDefaultEEEEEvvEEEEvNT_6ParamsE,"aw",@nobits
	.sectionflags	@""
	.align	16
	.zero		1024


//--------------------- .nv.shared.reserved.0     --------------------------
	.section	.nv.shared.reserved.0,"aw",@nobits
	.weak		__nv_reservedSMEM_offset_0_alias
	.size		__nv_reservedSMEM_offset_0_alias, 0, 0
	.other		__nv_reservedSMEM_offset_0_alias,@"STO_CUDA_RESERVED_SHARED STV_DEFAULT"
__nv_reservedSMEM_offset_0_alias:
	.zero		0


//--------------------- .nv.global                --------------------------
	.section	.nv.global,"aw",@nobits
.nv.global:
	.type		_ZN40_INTERNAL_bde90a26_4_k_cu_0b47643a_248644cute1_E,@object
	.size		_ZN40_INTERNAL_bde90a26_4_k_cu_0b47643a_248644cute1_E,(_ZN40_INTERNAL_bde90a26_4_k_cu_0b47643a_248644cuda3std3__45__cpo6cbeginE - _ZN40_INTERNAL_bde90a26_4_k_cu_0b47643a_248644cute1_E)
_ZN40_INTERNAL_bde90a26_4_k_cu_0b47643a_248644cute1_E:
	.zero		1
	.type		_ZN40_INTERNAL_bde90a26_4_k_cu_0b47643a_248644cuda3std3__45__cpo6cbeginE,@object
	.size		_ZN40_INTERNAL_bde90a26_4_k_cu_0b47643a_248644cuda3std3__45__cpo6cbeginE,(_ZN40_INTERNAL_bde90a26_4_k_cu_0b47643a_248644cuda3std3__48in_placeE - _ZN40_INTERNAL_bde90a26_4_k_cu_0b47643a_248644cuda3std3__45__cpo6cbeginE)
_ZN40_INTERNAL_bde90a26_4_k_cu_0b47643a_248644cuda3std3__45__cpo6cbeginE:
	.zero		1
	.type		_ZN40_INTERNAL_bde90a26_4_k_cu_0b47643a_248644cuda3std3__48in_placeE,@object
	.size		_ZN40_INTERNAL_bde90a26_4_k_cu_0b47643a_248644cuda3std3__48in_placeE,(_ZN40_INTERNAL_bde90a26_4_k_cu_0b47643a_248644cuda3std6ranges3__45__cpo9iter_moveE - _ZN40_INTERNAL_bde90a26_4_k_cu_0b47643a_248644cuda3std3__48in_placeE)
_ZN40_INTERNAL_bde90a26_4_k_cu_0b47643a_248644cuda3std3__48in_placeE:
	.zero		1
	.type		_ZN40_INTERNAL_bde90a26_4_k_cu_0b47643a_248644cuda3std6ranges3__45__cpo9iter_moveE,@object
	.size		_ZN40_INTERNAL_bde90a26_4_k_cu_0b47643a_248644cuda3std6ranges3__45__cpo9iter_moveE,(_ZN40_INTERNAL_bde90a26_4_k_cu_0b47643a_248644cuda3std3__45__cpo5beginE - _ZN40_INTERNAL_bde90a26_4_k_cu_0b47643a_248644cuda3std6ranges3__45__cpo9iter_moveE)
_ZN40_INTERNAL_bde90a26_4_k_cu_0b47643a_248644cuda3std6ranges3__45__cpo9iter_moveE:
	.zero		1
	.type		_ZN40_INTERNAL_bde90a26_4_k_cu_0b47643a_248644cuda3std3__45__cpo5beginE,@object
	.size		_ZN40_INTERNAL_bde90a26_4_k_cu_0b47643a_248644cuda3std3__45__cpo5beginE,(_ZN40_INTERNAL_bde90a26_4_k_cu_0b47643a_248644cuda3std3__442_GLOBAL__N__bde90a26_4_k_cu_0b47643a_248646ignoreE - _ZN40_INTERNAL_bde90a26_4_k_cu_0b47643a_248644cuda3std3__45__cpo5beginE)
_ZN40_INTERNAL_bde90a26_4_k_cu_0b47643a_248644cuda3std3__45__cpo5beginE:
	.zero		1
	.type		_ZN40_INTERNAL_bde90a26_4_k_cu_0b47643a_248644cuda3std3__442_GLOBAL__N__bde90a26_4_k_cu_0b47643a_248646ignoreE,@object
	.size		_ZN40_INTERNAL_bde90a26_4_k_cu_0b47643a_248644cuda3std3__442_GLOBAL__N__bde90a26_4_k_cu_0b47643a_248646ignoreE,(_ZN40_INTERNAL_bde90a26_4_k_cu_0b47643a_248644cute7productE - _ZN40_INTERNAL_bde90a26_4_k_cu_0b47643a_248644cuda3std3__442_GLOBAL__N__bde90a26_4_k_cu_0b47643a_248646ignoreE)
_ZN40_INTERNAL_bde90a26_4_k_cu_0b47643a_248644cuda3std3__442_GLOBAL__N__bde90a26_4_k_cu_0b47643a_248646ignoreE:
	.zero		1
	.type		_ZN40_INTERNAL_bde90a26_4_k_cu_0b47643a_248644cute7productE,@object
	.size		_ZN40_INTERNAL_bde90a26_4_k_cu_0b47643a_248644cute7productE,(_ZN40_INTERNAL_bde90a26_4_k_cu_0b47643a_248644cuda3std3__45__cpo3endE - _ZN40_INTERNAL_bde90a26_4_k_cu_0b47643a_248644cute7productE)
_ZN40_INTERNAL_bde90a26_4_k_cu_0b47643a_248644cute7productE:
	.zero		1
	.type		_ZN40_INTERNAL_bde90a26_4_k_cu_0b47643a_248644cuda3std3__45__cpo3endE,@object
	.size		_ZN40_INTERNAL_bde90a26_4_k_cu_0b47643a_248644cuda3std3__45__cpo3endE,(_ZN40_INTERNAL_bde90a26_4_k_cu_0b47643a_248644cuda3std3__419piecewise_constructE - _ZN40_INTERNAL_bde90a26_4_k_cu_0b47643a_248644cuda3std3__45__cpo3endE)
_ZN40_INTERNAL_bde90a26_4_k_cu_0b47643a_248644cuda3std3__45__cpo3endE:
	.zero		1
	.type		_ZN40_INTERNAL_bde90a26_4_k_cu_0b47643a_248644cuda3std3__419piecewise_constructE,@object
	.size		_ZN40_INTERNAL_bde90a26_4_k_cu_0b47643a_248644cuda3std3__419piecewise_constructE,(_ZN40_INTERNAL_bde90a26_4_k_cu_0b47643a_248644cuda3std3__45__cpo4cendE - _ZN40_INTERNAL_bde90a26_4_k_cu_0b47643a_248644cuda3std3__419piecewise_constructE)
_ZN40_INTERNAL_bde90a26_4_k_cu_0b47643a_248644cuda3std3__419piecewise_constructE:
	.zero		1
	.type		_ZN40_INTERNAL_bde90a26_4_k_cu_0b47643a_248644cuda3std3__45__cpo4cendE,@object
	.size		_ZN40_INTERNAL_bde90a26_4_k_cu_0b47643a_248644cuda3std3__45__cpo4cendE,(_ZN40_INTERNAL_bde90a26_4_k_cu_0b47643a_248644cuda3std6ranges3__45__cpo4swapE - _ZN40_INTERNAL_bde90a26_4_k_cu_0b47643a_248644cuda3std3__45__cpo4cendE)
_ZN40_INTERNAL_bde90a26_4_k_cu_0b47643a_248644cuda3std3__45__cpo4cendE:
	.zero		1
	.type		_ZN40_INTERNAL_bde90a26_4_k_cu_0b47643a_248644cuda3std6ranges3__45__cpo4swapE,@object
	.size		_ZN40_INTERNAL_bde90a26_4_k_cu_0b47643a_248644cuda3std6ranges3__45__cpo4swapE,(.L_8 - _ZN40_INTERNAL_bde90a26_4_k_cu_0b47643a_248644cuda3std6ranges3__45__cpo4swapE)
_ZN40_INTERNAL_bde90a26_4_k_cu_0b47643a_248644cuda3std6ranges3__45__cpo4swapE:
	.zero		1
.L_8:


//--------------------- .nv.constant0._ZN7cutlass13device_kernelINS_4gemm6kernel13GemmUniversalIN4cute5tupleIJiiiiEEENS1_10collective13CollectiveMmaINS1_34MainloopSm90TmaGmmaWarpSpecializedILi6ENS5_IJNS4_1CILi1EEESB_SB_EEENS1_32KernelTmaWarpSpecializedPingpongEEENS5_IJNSA_ILi64EEENSA_ILi128EEESF_EEENS_6half_tENS5_IJlSB_lEEESI_SJ_NS4_8TiledMMAINS4_8MMA_AtomIJNS4_4SM904GMMA26MMA_64x128x16_F32F16F16_SSILNSN_5MajorE0ELSP_0ELNSN_7ScaleInE1ELSQ_1EEEEEENS4_6LayoutISC_NS5_IJNSA_ILi0EEESU_SU_EEEEENS5_IJNS4_10UnderscoreESX_SX_EEEEENS4_13SM90_TMA_LOADENS4_14ComposedLayoutINS4_7SwizzleILi3ELi4ELi3EEENS4_18smem_ptr_flag_bitsILi16EEENST_INS5_IJNSA_ILi8EEESF_EEENS5_IJSF_SB_EEEEEEEvNS4_8identityES10_S1A_vS1B_EENS_8epilogue10collective6detail29Sm90TmaWarpSpecializedAdapterINS1E_15DefaultEpilogueISI_SJ_SJ_NS1D_6thread17LinearCombinationISI_Li1EffLNS1I_9ScaleType4KindE0ELNS_15FloatRoundStyleE2ESI_EENS1_15EpilogueDefaultEEEEEvvEEEEvNT_6ParamsE --------------------------
	.section	.nv.constant0._ZN7cutlass13device_kernelINS_4gemm6kernel13GemmUniversalIN4cute5tupleIJiiiiEEENS1_10collective13CollectiveMmaINS1_34MainloopSm90TmaGmmaWarpSpecializedILi6ENS5_IJNS4_1CILi1EEESB_SB_EEENS1_32KernelTmaWarpSpecializedPingpongEEENS5_IJNSA_ILi64EEENSA_ILi128EEESF_EEENS_6half_tENS5_IJlSB_lEEESI_SJ_NS4_8TiledMMAINS4_8MMA_AtomIJNS4_4SM904GMMA26MMA_64x128x16_F32F16F16_SSILNSN_5MajorE0ELSP_0ELNSN_7ScaleInE1ELSQ_1EEEEEENS4_6LayoutISC_NS5_IJNSA_ILi0EEESU_SU_EEEEENS5_IJNS4_10UnderscoreESX_SX_EEEEENS4_13SM90_TMA_LOADENS4_14ComposedLayoutINS4_7SwizzleILi3ELi4ELi3EEENS4_18smem_ptr_flag_bitsILi16EEENST_INS5_IJNSA_ILi8EEESF_EEENS5_IJSF_SB_EEEEEEEvNS4_8identityES10_S1A_vS1B_EENS_8epilogue10collective6detail29Sm90TmaWarpSpecializedAdapterINS1E_15DefaultEpilogueISI_SJ_SJ_NS1D_6thread17LinearCombinationISI_Li1EffLNS1I_9ScaleType4KindE0ELNS_15FloatRoundStyleE2ESI_EENS1_15EpilogueDefaultEEEEEvvEEEEvNT_6ParamsE,"a",@progbits
	.sectionflags	@""
	.align	4
.nv.constant0._ZN7cutlass13device_kernelINS_4gemm6kernel13GemmUniversalIN4cute5tupleIJiiiiEEENS1_10collective13CollectiveMmaINS1_34MainloopSm90TmaGmmaWarpSpecializedILi6ENS5_IJNS4_1CILi1EEESB_SB_EEENS1_32KernelTmaWarpSpecializedPingpongEEENS5_IJNSA_ILi64EEENSA_ILi128EEESF_EEENS_6half_tENS5_IJlSB_lEEESI_SJ_NS4_8TiledMMAINS4_8MMA_AtomIJNS4_4SM904GMMA26MMA_64x128x16_F32F16F16_SSILNSN_5MajorE0ELSP_0ELNSN_7ScaleInE1ELSQ_1EEEEEENS4_6LayoutISC_NS5_IJNSA_ILi0EEESU_SU_EEEEENS5_IJNS4_10UnderscoreESX_SX_EEEEENS4_13SM90_TMA_LOADENS4_14ComposedLayoutINS4_7SwizzleILi3ELi4ELi3EEENS4_18smem_ptr_flag_bitsILi16EEENST_INS5_IJNSA_ILi8EEESF_EEENS5_IJSF_SB_EEEEEEEvNS4_8identityES10_S1A_vS1B_EENS_8epilogue10collective6detail29Sm90TmaWarpSpecializedAdapterINS1E_15DefaultEpilogueISI_SJ_SJ_NS1D_6thread17LinearCombinationISI_Li1EffLNS1I_9ScaleType4KindE0ELNS_15FloatRoundStyleE2ESI_EENS1_15EpilogueDefaultEEEEEvvEEEEvNT_6ParamsE:
	.zero		1664


//--------------------- SYMBOLS --------------------------

	.type		.nv.reservedSmem.offset0,@object
	.size		.nv.reservedSmem.offset0,0x4
	.type		__assertfail,@function
